// auto-generated by cutlass_sweep.conv — config: {"arch": "sm_90", "cluster_m": 1, "cluster_n": 1, "conv_kind": "fprop", "dtype": "fp16", "ndim": 2, "tile_k": 64, "tile_m": 64, "tile_n": 128}
#include "cutlass/cutlass.h"
#include "cute/tensor.hpp"
#include "cutlass/kernel_hardware_info.hpp"
#include "cutlass/conv/convolution.h"
#include "cutlass/conv/dispatch_policy.hpp"
#include "cutlass/conv/collective/collective_builder.hpp"
#include "cutlass/conv/kernel/conv_universal.hpp"
#include "cutlass/conv/device/conv_universal_adapter.hpp"
#include "cutlass/epilogue/collective/collective_builder.hpp"

using namespace cute;
using Elem = cutlass::half_t;
using Acc  = float;
using LayoutAB = cutlass::layout::TensorNHWC;
using LayoutC  = cutlass::layout::TensorNHWC;
constexpr auto ConvOp = cutlass::conv::Operator::kFprop;
using TileShape    = Shape<_64, _128, Shape<_64>>;
using ClusterShape = Shape<_1, _1, _1>;

using CollectiveEpilogue = typename cutlass::epilogue::collective::CollectiveBuilder<
    cutlass::arch::Sm90, cutlass::arch::OpClassTensorOp,
    TileShape, ClusterShape,
    cutlass::epilogue::collective::EpilogueTileAuto,
    Acc, Acc,
    Elem, LayoutC, 128 / cutlass::sizeof_bits<Elem>::value,
    Elem, LayoutC, 128 / cutlass::sizeof_bits<Elem>::value,
    cutlass::epilogue::collective::EpilogueScheduleAuto
  >::CollectiveOp;

using CollectiveMainloop = typename cutlass::conv::collective::CollectiveBuilder<
    cutlass::arch::Sm90, cutlass::arch::OpClassTensorOp, ConvOp,
    Elem, LayoutAB, 128 / cutlass::sizeof_bits<Elem>::value,
    Elem, LayoutAB, 128 / cutlass::sizeof_bits<Elem>::value,
    Acc,
    TileShape, ClusterShape,
    cutlass::conv::collective::StageCountAutoCarveout<
        static_cast<int>(sizeof(typename CollectiveEpilogue::SharedStorage))>,
    cutlass::conv::collective::KernelScheduleAuto
  >::CollectiveOp;

using ProblemShape = cutlass::conv::ConvProblemShape<
    ConvOp, CollectiveMainloop::DispatchPolicy::NumSpatialDimensions>;
using ConvKernel = cutlass::conv::kernel::ConvUniversal<
    ProblemShape, CollectiveMainloop, CollectiveEpilogue>;
using Conv = cutlass::conv::device::ConvUniversalAdapter<ConvKernel>;

auto* _anchor = &cutlass::device_kernel<ConvKernel>;


// ===== COMPILED SASS (sm_90a) =====

	.target	sm_90a

	.elftype	@"ET_EXEC"


//--------------------- .note.nv.tkinfo           --------------------------
	.section	.note.nv.tkinfo,"",@"SHT_NOTE"
	.sectionflags	@"SHF_NOTE_NV_TKINFO"
	.tkinfo
        /*0018*/ 	.word	0x00000002
        /*0030*/ 	.string	""
        /*0030*/ 	.string	"ptxas"
        /*0030*/ 	.string	"Cuda compilation tools, release 13.0, V13.0.88"
        /*0030*/ 	.string	"Build cuda_13.0.r13.0/compiler.36424714_0"
        /*0030*/ 	.string	"-arch sm_90a -m 64 "



//--------------------- .note.nv.cuinfo           --------------------------
	.section	.note.nv.cuinfo,"",@"SHT_NOTE"
	.sectionflags	@"SHF_NOTE_NV_CUINFO"
        /*0018*/ 	.short	0x0002
        /*001a*/ 	.short	0x005a
        /*001c*/ 	.short	0x0082
	.zero		2


//--------------------- .nv.info                  --------------------------
	.section	.nv.info,"",@"SHT_CUDA_INFO"
	.align	4


	//----- nvinfo : EIATTR_REGCOUNT
	.align		4
        /*0000*/ 	.byte	0x04, 0x2f
        /*0002*/ 	.short	(.L_12 - .L_11)
	.align		4
.L_11:
        /*0004*/ 	.word	index@(_ZN7cutlass13device_kernelINS_4conv6kernel13ConvUniversalINS1_16ConvProblemShapeILNS1_8OperatorE0ELi2EEENS1_10collective14CollectiveConvINS1_46MainloopSm90TmaGmmaWarpSpecializedImplicitGemmILS5_0ELi9ELi2EN4cute5tupleIJNSA_1CILi1EEESD_SD_EEENS1_36KernelImplicitTmaWarpSpecializedSm90ELi1EEENSB_IJNSC_ILi64EEENSC_ILi128EEENSB_IJSH_EEEEEENS_6half_tESL_NSA_8TiledMMAINSA_8MMA_AtomIJNSA_4SM904GMMA26MMA_64x128x16_F32F16F16_SSILNSP_5MajorE0ELSR_0ELNSP_7ScaleInE1ELSS_1EEEEEENSA_6LayoutISE_NSB_IJNSC_ILi0EEESW_SW_EEEEENSB_IJNSA_10UnderscoreESZ_SZ_EEEEENS7_6detail26Sm90ImplicitGemmTileTraitsINSA_20SM90_TMA_LOAD_IM2COLENSA_14ComposedLayoutINSA_7SwizzleILi3ELi4ELi3EEENSA_18smem_ptr_flag_bitsILi16EEENSV_INSB_IJNSB_IJNSC_ILi8EEES1A_EEENSB_IJSH_SD_EEENSB_IJSD_NSC_ILi9EEEEEEEEENSB_IJNSB_IJSH_NSC_ILi512EEEEEENSB_IJSD_SW_EEENSB_IJSW_NSC_ILi4096EEEEEEEEEEEEEvEENS13_INSA_13SM90_TMA_LOADENS15_IS17_S19_NSV_INSB_IJNSB_IJS1A_NSC_ILi16EEEEEES1C_S1E_EEENSB_IJS1H_S1I_NSB_IJSW_NSC_ILi8192EEEEEEEEEEEEEvEEEENS_8epilogue10collective6detail29Sm90TmaWarpSpecializedAdapterINS21_15DefaultEpilogueISL_NSB_IJNSB_IJlllEEESD_SW_EEES26_NS20_6thread17LinearCombinationISL_Li1EffLNS27_9ScaleType4KindE0ELNS_15FloatRoundStyleE2ESL_EENS_4gemm15EpilogueDefaultEEEEEvvEEEEvNT_6ParamsE)
        /*0008*/ 	.word	0x0000005a


	//----- nvinfo : EIATTR_FRAME_SIZE
	.align		4
.L_12:
        /*000c*/ 	.byte	0x04, 0x11
        /*000e*/ 	.short	(.L_14 - .L_13)
	.align		4
.L_13:
        /*0010*/ 	.word	index@(_ZN7cutlass13device_kernelINS_4conv6kernel13ConvUniversalINS1_16ConvProblemShapeILNS1_8OperatorE0ELi2EEENS1_10collective14CollectiveConvINS1_46MainloopSm90TmaGmmaWarpSpecializedImplicitGemmILS5_0ELi9ELi2EN4cute5tupleIJNSA_1CILi1EEESD_SD_EEENS1_36KernelImplicitTmaWarpSpecializedSm90ELi1EEENSB_IJNSC_ILi64EEENSC_ILi128EEENSB_IJSH_EEEEEENS_6half_tESL_NSA_8TiledMMAINSA_8MMA_AtomIJNSA_4SM904GMMA26MMA_64x128x16_F32F16F16_SSILNSP_5MajorE0ELSR_0ELNSP_7ScaleInE1ELSS_1EEEEEENSA_6LayoutISE_NSB_IJNSC_ILi0EEESW_SW_EEEEENSB_IJNSA_10UnderscoreESZ_SZ_EEEEENS7_6detail26Sm90ImplicitGemmTileTraitsINSA_20SM90_TMA_LOAD_IM2COLENSA_14ComposedLayoutINSA_7SwizzleILi3ELi4ELi3EEENSA_18smem_ptr_flag_bitsILi16EEENSV_INSB_IJNSB_IJNSC_ILi8EEES1A_EEENSB_IJSH_SD_EEENSB_IJSD_NSC_ILi9EEEEEEEEENSB_IJNSB_IJSH_NSC_ILi512EEEEEENSB_IJSD_SW_EEENSB_IJSW_NSC_ILi4096EEEEEEEEEEEEEvEENS13_INSA_13SM90_TMA_LOADENS15_IS17_S19_NSV_INSB_IJNSB_IJS1A_NSC_ILi16EEEEEES1C_S1E_EEENSB_IJS1H_S1I_NSB_IJSW_NSC_ILi8192EEEEEEEEEEEEEvEEEENS_8epilogue10collective6detail29Sm90TmaWarpSpecializedAdapterINS21_15DefaultEpilogueISL_NSB_IJNSB_IJlllEEESD_SW_EEES26_NS20_6thread17LinearCombinationISL_Li1EffLNS27_9ScaleType4KindE0ELNS_15FloatRoundStyleE2ESL_EENS_4gemm15EpilogueDefaultEEEEEvvEEEEvNT_6ParamsE)
        /*0014*/ 	.word	0x00000000


	//----- nvinfo : EIATTR_MIN_STACK_SIZE
	.align		4
.L_14:
        /*0018*/ 	.byte	0x04, 0x12
        /*001a*/ 	.short	(.L_16 - .L_15)
	.align		4
.L_15:
        /*001c*/ 	.word	index@(_ZN7cutlass13device_kernelINS_4conv6kernel13ConvUniversalINS1_16ConvProblemShapeILNS1_8OperatorE0ELi2EEENS1_10collective14CollectiveConvINS1_46MainloopSm90TmaGmmaWarpSpecializedImplicitGemmILS5_0ELi9ELi2EN4cute5tupleIJNSA_1CILi1EEESD_SD_EEENS1_36KernelImplicitTmaWarpSpecializedSm90ELi1EEENSB_IJNSC_ILi64EEENSC_ILi128EEENSB_IJSH_EEEEEENS_6half_tESL_NSA_8TiledMMAINSA_8MMA_AtomIJNSA_4SM904GMMA26MMA_64x128x16_F32F16F16_SSILNSP_5MajorE0ELSR_0ELNSP_7ScaleInE1ELSS_1EEEEEENSA_6LayoutISE_NSB_IJNSC_ILi0EEESW_SW_EEEEENSB_IJNSA_10UnderscoreESZ_SZ_EEEEENS7_6detail26Sm90ImplicitGemmTileTraitsINSA_20SM90_TMA_LOAD_IM2COLENSA_14ComposedLayoutINSA_7SwizzleILi3ELi4ELi3EEENSA_18smem_ptr_flag_bitsILi16EEENSV_INSB_IJNSB_IJNSC_ILi8EEES1A_EEENSB_IJSH_SD_EEENSB_IJSD_NSC_ILi9EEEEEEEEENSB_IJNSB_IJSH_NSC_ILi512EEEEEENSB_IJSD_SW_EEENSB_IJSW_NSC_ILi4096EEEEEEEEEEEEEvEENS13_INSA_13SM90_TMA_LOADENS15_IS17_S19_NSV_INSB_IJNSB_IJS1A_NSC_ILi16EEEEEES1C_S1E_EEENSB_IJS1H_S1I_NSB_IJSW_NSC_ILi8192EEEEEEEEEEEEEvEEEENS_8epilogue10collective6detail29Sm90TmaWarpSpecializedAdapterINS21_15DefaultEpilogueISL_NSB_IJNSB_IJlllEEESD_SW_EEES26_NS20_6thread17LinearCombinationISL_Li1EffLNS27_9ScaleType4KindE0ELNS_15FloatRoundStyleE2ESL_EENS_4gemm15EpilogueDefaultEEEEEvvEEEEvNT_6ParamsE)
        /*0020*/ 	.word	0x00000000
.L_16:


//--------------------- .nv.compat                --------------------------
	.section	.nv.compat,"",@"SHT_CUDA_COMPAT_INFO"
	.align	4
        /*0000*/ 	.byte	0x02, 0x09, 0x01, 0x00, 0x02, 0x02, 0x04, 0x00, 0x02, 0x05, 0x05, 0x00, 0x03, 0x07, 0x01, 0x01
        /*0010*/ 	.byte	0x02, 0x03, 0x01, 0x00, 0x02, 0x06, 0x01, 0x00, 0x04, 0x0b, 0x08, 0x00, 0x00, 0x00, 0x00, 0x00
        /*0020*/ 	.byte	0x00, 0x00, 0x00, 0x00


//--------------------- .nv.info._ZN7cutlass13device_kernelINS_4conv6kernel13ConvUniversalINS1_16ConvProblemShapeILNS1_8OperatorE0ELi2EEENS1_10collective14CollectiveConvINS1_46MainloopSm90TmaGmmaWarpSpecializedImplicitGemmILS5_0ELi9ELi2EN4cute5tupleIJNSA_1CILi1EEESD_SD_EEENS1_36KernelImplicitTmaWarpSpecializedSm90ELi1EEENSB_IJNSC_ILi64EEENSC_ILi128EEENSB_IJSH_EEEEEENS_6half_tESL_NSA_8TiledMMAINSA_8MMA_AtomIJNSA_4SM904GMMA26MMA_64x128x16_F32F16F16_SSILNSP_5MajorE0ELSR_0ELNSP_7ScaleInE1ELSS_1EEEEEENSA_6LayoutISE_NSB_IJNSC_ILi0EEESW_SW_EEEEENSB_IJNSA_10UnderscoreESZ_SZ_EEEEENS7_6detail26Sm90ImplicitGemmTileTraitsINSA_20SM90_TMA_LOAD_IM2COLENSA_14ComposedLayoutINSA_7SwizzleILi3ELi4ELi3EEENSA_18smem_ptr_flag_bitsILi16EEENSV_INSB_IJNSB_IJNSC_ILi8EEES1A_EEENSB_IJSH_SD_EEENSB_IJSD_NSC_ILi9EEEEEEEEENSB_IJNSB_IJSH_NSC_ILi512EEEEEENSB_IJSD_SW_EEENSB_IJSW_NSC_ILi4096EEEEEEEEEEEEEvEENS13_INSA_13SM90_TMA_LOADENS15_IS17_S19_NSV_INSB_IJNSB_IJS1A_NSC_ILi16EEEEEES1C_S1E_EEENSB_IJS1H_S1I_NSB_IJSW_NSC_ILi8192EEEEEEEEEEEEEvEEEENS_8epilogue10collective6detail29Sm90TmaWarpSpecializedAdapterINS21_15DefaultEpilogueISL_NSB_IJNSB_IJlllEEESD_SW_EEES26_NS20_6thread17LinearCombinationISL_Li1EffLNS27_9ScaleType4KindE0ELNS_15FloatRoundStyleE2ESL_EENS_4gemm15EpilogueDefaultEEEEEvvEEEEvNT_6ParamsE --------------------------
	.section	.nv.info._ZN7cutlass13device_kernelINS_4conv6kernel13ConvUniversalINS1_16ConvProblemShapeILNS1_8OperatorE0ELi2EEENS1_10collective14CollectiveConvINS1_46MainloopSm90TmaGmmaWarpSpecializedImplicitGemmILS5_0ELi9ELi2EN4cute5tupleIJNSA_1CILi1EEESD_SD_EEENS1_36KernelImplicitTmaWarpSpecializedSm90ELi1EEENSB_IJNSC_ILi64EEENSC_ILi128EEENSB_IJSH_EEEEEENS_6half_tESL_NSA_8TiledMMAINSA_8MMA_AtomIJNSA_4SM904GMMA26MMA_64x128x16_F32F16F16_SSILNSP_5MajorE0ELSR_0ELNSP_7ScaleInE1ELSS_1EEEEEENSA_6LayoutISE_NSB_IJNSC_ILi0EEESW_SW_EEEEENSB_IJNSA_10UnderscoreESZ_SZ_EEEEENS7_6detail26Sm90ImplicitGemmTileTraitsINSA_20SM90_TMA_LOAD_IM2COLENSA_14ComposedLayoutINSA_7SwizzleILi3ELi4ELi3EEENSA_18smem_ptr_flag_bitsILi16EEENSV_INSB_IJNSB_IJNSC_ILi8EEES1A_EEENSB_IJSH_SD_EEENSB_IJSD_NSC_ILi9EEEEEEEEENSB_IJNSB_IJSH_NSC_ILi512EEEEEENSB_IJSD_SW_EEENSB_IJSW_NSC_ILi4096EEEEEEEEEEEEEvEENS13_INSA_13SM90_TMA_LOADENS15_IS17_S19_NSV_INSB_IJNSB_IJS1A_NSC_ILi16EEEEEES1C_S1E_EEENSB_IJS1H_S1I_NSB_IJSW_NSC_ILi8192EEEEEEEEEEEEEvEEEENS_8epilogue10collective6detail29Sm90TmaWarpSpecializedAdapterINS21_15DefaultEpilogueISL_NSB_IJNSB_IJlllEEESD_SW_EEES26_NS20_6thread17LinearCombinationISL_Li1EffLNS27_9ScaleType4KindE0ELNS_15FloatRoundStyleE2ESL_EENS_4gemm15EpilogueDefaultEEEEEvvEEEEvNT_6ParamsE,"",@"SHT_CUDA_INFO"
	.sectionflags	@""
	.align	4


	//----- nvinfo : EIATTR_CUDA_API_VERSION
	.align		4
        /*0000*/ 	.byte	0x04, 0x37
        /*0002*/ 	.short	(.L_18 - .L_17)
.L_17:
        /*0004*/ 	.word	0x00000082


	//----- nvinfo : EIATTR_KPARAM_INFO
	.align		4
.L_18:
        /*0008*/ 	.byte	0x04, 0x17
        /*000a*/ 	.short	(.L_20 - .L_19)
.L_19:
        /*000c*/ 	.word	0x00000000
        /*0010*/ 	.short	0x0000
        /*0012*/ 	.short	0x0070
        /*0014*/ 	.byte	0x00, 0xf0, 0x01, 0x0e


	//----- nvinfo : EIATTR_SPARSE_MMA_MASK
	.align		4
.L_20:
        /*0018*/ 	.byte	0x03, 0x50
        /*001a*/ 	.short	0x0000


	//----- nvinfo : EIATTR_MAXREG_COUNT
	.align		4
        /*001c*/ 	.byte	0x03, 0x1b
        /*001e*/ 	.short	0x00ff


	//----- nvinfo : EIATTR_NUM_BARRIERS
	.align		4
        /*0020*/ 	.byte	0x02, 0x4c
        /*0022*/ 	.byte	0x01
	.zero		1


	//----- nvinfo : EIATTR_MERCURY_ISA_VERSION
	.align		4
        /*0024*/ 	.byte	0x03, 0x5f
        /*0026*/ 	.short	0x0101


	//----- nvinfo : EIATTR_COOP_GROUP_MASK_REGIDS
	.align		4
        /*0028*/ 	.byte	0x04, 0x29
        /*002a*/ 	.short	(.L_22 - .L_21)


	//   ....[0]....
.L_21:
        /*002c*/ 	.word	0xffffffff


	//   ....[1]....
        /*0030*/ 	.word	0xffffffff


	//   ....[2]....
        /*0034*/ 	.word	0xffffffff


	//----- nvinfo : EIATTR_COOP_GROUP_INSTR_OFFSETS
	.align		4
.L_22:
        /*0038*/ 	.byte	0x04, 0x28
        /*003a*/ 	.short	(.L_24 - .L_23)


	//   ....[0]....
.L_23:
        /*003c*/ 	.word	0x00000060


	//   ....[1]....
        /*0040*/ 	.word	0x00000070


	//   ....[2]....
        /*0044*/ 	.word	0x00000130


	//----- nvinfo : EIATTR_MBARRIER_INSTR_OFFSETS
	.align		4
.L_24:
        /*0048*/ 	.byte	0x04, 0x39
        /*004a*/ 	.short	(.L_26 - .L_25)


	//   ....[0]....
.L_25:
        /*004c*/ 	.word	0x00000270
        /*0050*/ 	.word	0x000000ff
        /*0054*/ 	.word	0x00036000
        /*0058*/ 	.short	0x0100
        /*005a*/ 	.byte	0x08
	.zero		1


	//   ....[1]....
        /*005c*/ 	.word	0x00000280
        /*0060*/ 	.word	0x000000ff
        /*0064*/ 	.word	0x00036048
        /*0068*/ 	.short	0x0100
        /*006a*/ 	.byte	0x08
	.zero		1


	//   ....[2]....
        /*006c*/ 	.word	0x00000290
        /*0070*/ 	.word	0x000000ff
        /*0074*/ 	.word	0x00036008
        /*0078*/ 	.short	0x0100
        /*007a*/ 	.byte	0x08
	.zero		1


	//   ....[3]....
        /*007c*/ 	.word	0x000002a0
        /*0080*/ 	.word	0x000000ff
        /*0084*/ 	.word	0x00036050
        /*0088*/ 	.short	0x0100
        /*008a*/ 	.byte	0x08
	.zero		1


	//   ....[4]....
        /*008c*/ 	.word	0x000002b0
        /*0090*/ 	.word	0x000000ff
        /*0094*/ 	.word	0x00036010
        /*0098*/ 	.short	0x0100
        /*009a*/ 	.byte	0x08
	.zero		1


	//   ....[5]....
        /*009c*/ 	.word	0x000002c0
        /*00a0*/ 	.word	0x000000ff
        /*00a4*/ 	.word	0x00036058
        /*00a8*/ 	.short	0x0100
        /*00aa*/ 	.byte	0x08
	.zero		1


	//   ....[6]....
        /*00ac*/ 	.word	0x000002d0
        /*00b0*/ 	.word	0x000000ff
        /*00b4*/ 	.word	0x00036018
        /*00b8*/ 	.short	0x0100
        /*00ba*/ 	.byte	0x08
	.zero		1


	//   ....[7]....
        /*00bc*/ 	.word	0x000002e0
        /*00c0*/ 	.word	0x000000ff
        /*00c4*/ 	.word	0x00036060
        /*00c8*/ 	.short	0x0100
        /*00ca*/ 	.byte	0x08
	.zero		1


	//   ....[8]....
        /*00cc*/ 	.word	0x000002f0
        /*00d0*/ 	.word	0x000000ff
        /*00d4*/ 	.word	0x00036020
        /*00d8*/ 	.short	0x0100
        /*00da*/ 	.byte	0x08
	.zero		1


	//   ....[9]....
        /*00dc*/ 	.word	0x00000300
        /*00e0*/ 	.word	0x000000ff
        /*00e4*/ 	.word	0x00036068
        /*00e8*/ 	.short	0x0100
        /*00ea*/ 	.byte	0x08
	.zero		1


	//   ....[10]....
        /*00ec*/ 	.word	0x00000310
        /*00f0*/ 	.word	0x000000ff
        /*00f4*/ 	.word	0x00036028
        /*00f8*/ 	.short	0x0100
        /*00fa*/ 	.byte	0x08
	.zero		1


	//   ....[11]....
        /*00fc*/ 	.word	0x00000320
        /*0100*/ 	.word	0x000000ff
        /*0104*/ 	.word	0x00036070
        /*0108*/ 	.short	0x0100
        /*010a*/ 	.byte	0x08
	.zero		1


	//   ....[12]....
        /*010c*/ 	.word	0x00000330
        /*0110*/ 	.word	0x000000ff
        /*0114*/ 	.word	0x00036030
        /*0118*/ 	.short	0x0100
        /*011a*/ 	.byte	0x08
	.zero		1


	//   ....[13]....
        /*011c*/ 	.word	0x00000340
        /*0120*/ 	.word	0x000000ff
        /*0124*/ 	.word	0x00036078
        /*0128*/ 	.short	0x0100
        /*012a*/ 	.byte	0x08
	.zero		1


	//   ....[14]....
        /*012c*/ 	.word	0x00000350
        /*0130*/ 	.word	0x000000ff
        /*0134*/ 	.word	0x00036038
        /*0138*/ 	.short	0x0100
        /*013a*/ 	.byte	0x08
	.zero		1


	//   ....[15]....
        /*013c*/ 	.word	0x00000360
        /*0140*/ 	.word	0x000000ff
        /*0144*/ 	.word	0x00036080
        /*0148*/ 	.short	0x0100
        /*014a*/ 	.byte	0x08
	.zero		1


	//   ....[16]....
        /*014c*/ 	.word	0x00000370
        /*0150*/ 	.word	0x000000ff
        /*0154*/ 	.word	0x00036040
        /*0158*/ 	.short	0x0100
        /*015a*/ 	.byte	0x08
	.zero		1


	//   ....[17]....
        /*015c*/ 	.word	0x00000380
        /*0160*/ 	.word	0x000000ff
        /*0164*/ 	.word	0x00036088
        /*0168*/ 	.short	0x0100
        /*016a*/ 	.byte	0x08
	.zero		1


	//   ....[18]....
        /*016c*/ 	.word	0x00000a50
        /*0170*/ 	.word	0x00000006
        /*0174*/ 	.word	0x00036000
        /*0178*/ 	.short	0x010a
        /*017a*/ 	.byte	0x3f
	.zero		1


	//   ....[19]....
        /*017c*/ 	.word	0x00000df0
        /*0180*/ 	.word	0x00000008
        /*0184*/ 	.word	0x00036000
        /*0188*/ 	.short	0x010a
        /*018a*/ 	.byte	0x3f
	.zero		1


	//   ....[20]....
        /*018c*/ 	.word	0x00001010
        /*0190*/ 	.word	0x000000ff
        /*0194*/ 	.word	0x00000000
        /*0198*/ 	.short	0x0101
        /*019a*/ 	.byte	0x06
	.zero		1


	//   ....[21]....
        /*019c*/ 	.word	0x00001210
        /*01a0*/ 	.word	0x00000006
        /*01a4*/ 	.word	0x00000000
        /*01a8*/ 	.short	0x0101
        /*01aa*/ 	.byte	0x3f
	.zero		1


	//   ....[22]....
        /*01ac*/ 	.word	0x00005d90
        /*01b0*/ 	.word	0x0000000c
        /*01b4*/ 	.word	0x00036048
        /*01b8*/ 	.short	0x010a
        /*01ba*/ 	.byte	0x3f
	.zero		1


	//   ....[23]....
        /*01bc*/ 	.word	0x00006440
        /*01c0*/ 	.word	0x00000002
        /*01c4*/ 	.word	0x00000000
        /*01c8*/ 	.short	0x010a
        /*01ca*/ 	.byte	0x3f
	.zero		1


	//   ....[24]....
        /*01cc*/ 	.word	0x000064f0
        /*01d0*/ 	.word	0x00000000
        /*01d4*/ 	.word	0x00000000
        /*01d8*/ 	.short	0x010a
        /*01da*/ 	.byte	0x3f
	.zero		1


	//   ....[25]....
        /*01dc*/ 	.word	0x000065a0
        /*01e0*/ 	.word	0x00000000
        /*01e4*/ 	.word	0x00000000
        /*01e8*/ 	.short	0x010a
        /*01ea*/ 	.byte	0x3f
	.zero		1


	//   ....[26]....
        /*01ec*/ 	.word	0x00006650
        /*01f0*/ 	.word	0x00000000
        /*01f4*/ 	.word	0x00000000
        /*01f8*/ 	.short	0x010a
        /*01fa*/ 	.byte	0x3f
	.zero		1


	//   ....[27]....
        /*01fc*/ 	.word	0x00006700
        /*0200*/ 	.word	0x00000000
        /*0204*/ 	.word	0x00000000
        /*0208*/ 	.short	0x010a
        /*020a*/ 	.byte	0x3f
	.zero		1


	//   ....[28]....
        /*020c*/ 	.word	0x000067b0
        /*0210*/ 	.word	0x00000000
        /*0214*/ 	.word	0x00000000
        /*0218*/ 	.short	0x010a
        /*021a*/ 	.byte	0x3f
	.zero		1


	//   ....[29]....
        /*021c*/ 	.word	0x00006860
        /*0220*/ 	.word	0x00000000
        /*0224*/ 	.word	0x00000000
        /*0228*/ 	.short	0x010a
        /*022a*/ 	.byte	0x3f
	.zero		1


	//   ....[30]....
        /*022c*/ 	.word	0x00006910
        /*0230*/ 	.word	0x00000000
        /*0234*/ 	.word	0x00000000
        /*0238*/ 	.short	0x010a
        /*023a*/ 	.byte	0x3f
	.zero		1


	//   ....[31]....
        /*023c*/ 	.word	0x000069c0
        /*0240*/ 	.word	0x00000004
        /*0244*/ 	.word	0x00000000
        /*0248*/ 	.short	0x010a
        /*024a*/ 	.byte	0x3f
	.zero		1


	//----- nvinfo : EIATTR_NUM_MBARRIERS
	.align		4
.L_26:
        /*024c*/ 	.byte	0x03, 0x38
        /*024e*/ 	.short	0x0012


	//----- nvinfo : EIATTR_EXIT_INSTR_OFFSETS
	.align		4
        /*0250*/ 	.byte	0x04, 0x1c
        /*0252*/ 	.short	(.L_28 - .L_27)


	//   ....[0]....
.L_27:
        /*0254*/ 	.word	0x00000780


	//   ....[1]....
        /*0258*/ 	.word	0x00001360


	//   ....[2]....
        /*025c*/ 	.word	0x000044c0


	//   ....[3]....
        /*0260*/ 	.word	0x000044f0


	//   ....[4]....
        /*0264*/ 	.word	0x00005b60


	//   ....[5]....
        /*0268*/ 	.word	0x00005b90


	//   ....[6]....
        /*026c*/ 	.word	0x00005bb0


	//   ....[7]....
        /*0270*/ 	.word	0x00006330


	//   ....[8]....
        /*0274*/ 	.word	0x000069f0


	//----- nvinfo : EIATTR_MAX_THREADS
	.align		4
.L_28:
        /*0278*/ 	.byte	0x04, 0x05
        /*027a*/ 	.short	(.L_30 - .L_29)
.L_29:
        /*027c*/ 	.word	0x00000100
        /*0280*/ 	.word	0x00000001
        /*0284*/ 	.word	0x00000001


	//----- nvinfo : EIATTR_CRS_STACK_SIZE
	.align		4
.L_30:
        /*0288*/ 	.byte	0x04, 0x1e
        /*028a*/ 	.short	(.L_32 - .L_31)
.L_31:
        /*028c*/ 	.word	0x00000000


	//----- nvinfo : EIATTR_CBANK_PARAM_SIZE
	.align		4
.L_32:
        /*0290*/ 	.byte	0x03, 0x19
        /*0292*/ 	.short	0x03f0


	//----- nvinfo : EIATTR_PARAM_CBANK
	.align		4
        /*0294*/ 	.byte	0x04, 0x0a
        /*0296*/ 	.short	(.L_34 - .L_33)
	.align		4
.L_33:
        /*0298*/ 	.word	index@(.nv.constant0._ZN7cutlass13device_kernelINS_4conv6kernel13ConvUniversalINS1_16ConvProblemShapeILNS1_8OperatorE0ELi2EEENS1_10collective14CollectiveConvINS1_46MainloopSm90TmaGmmaWarpSpecializedImplicitGemmILS5_0ELi9ELi2EN4cute5tupleIJNSA_1CILi1EEESD_SD_EEENS1_36KernelImplicitTmaWarpSpecializedSm90ELi1EEENSB_IJNSC_ILi64EEENSC_ILi128EEENSB_IJSH_EEEEEENS_6half_tESL_NSA_8TiledMMAINSA_8MMA_AtomIJNSA_4SM904GMMA26MMA_64x128x16_F32F16F16_SSILNSP_5MajorE0ELSR_0ELNSP_7ScaleInE1ELSS_1EEEEEENSA_6LayoutISE_NSB_IJNSC_ILi0EEESW_SW_EEEEENSB_IJNSA_10UnderscoreESZ_SZ_EEEEENS7_6detail26Sm90ImplicitGemmTileTraitsINSA_20SM90_TMA_LOAD_IM2COLENSA_14ComposedLayoutINSA_7SwizzleILi3ELi4ELi3EEENSA_18smem_ptr_flag_bitsILi16EEENSV_INSB_IJNSB_IJNSC_ILi8EEES1A_EEENSB_IJSH_SD_EEENSB_IJSD_NSC_ILi9EEEEEEEEENSB_IJNSB_IJSH_NSC_ILi512EEEEEENSB_IJSD_SW_EEENSB_IJSW_NSC_ILi4096EEEEEEEEEEEEEvEENS13_INSA_13SM90_TMA_LOADENS15_IS17_S19_NSV_INSB_IJNSB_IJS1A_NSC_ILi16EEEEEES1C_S1E_EEENSB_IJS1H_S1I_NSB_IJSW_NSC_ILi8192EEEEEEEEEEEEEvEEEENS_8epilogue10collective6detail29Sm90TmaWarpSpecializedAdapterINS21_15DefaultEpilogueISL_NSB_IJNSB_IJlllEEESD_SW_EEES26_NS20_6thread17LinearCombinationISL_Li1EffLNS27_9ScaleType4KindE0ELNS_15FloatRoundStyleE2ESL_EENS_4gemm15EpilogueDefaultEEEEEvvEEEEvNT_6ParamsE)
        /*029c*/ 	.short	0x0210
        /*029e*/ 	.short	0x03f0


	//----- nvinfo : EIATTR_SW_WAR
	.align		4
.L_34:
        /*02a0*/ 	.byte	0x04, 0x36
        /*02a2*/ 	.short	(.L_36 - .L_35)
.L_35:
        /*02a4*/ 	.word	0x00000008
.L_36:


//--------------------- .nv.callgraph             --------------------------
	.section	.nv.callgraph,"",@"SHT_CUDA_CALLGRAPH"
	.align	4
	.sectionentsize	8
	.align		4
        /*0000*/ 	.word	0x00000000
	.align		4
        /*0004*/ 	.word	0xffffffff
	.align		4
        /*0008*/ 	.word	0x00000000
	.align		4
        /*000c*/ 	.word	0xfffffffe
	.align		4
        /*0010*/ 	.word	0x00000000
	.align		4
        /*0014*/ 	.word	0xfffffffd
	.align		4
        /*0018*/ 	.word	0x00000000
	.align		4
        /*001c*/ 	.word	0xfffffffc


//--------------------- .nv.constant4             --------------------------
	.section	.nv.constant4,"a",@progbits
	.align	8
	.align		8
.nv.constant4:
        /*0000*/ 	.dword	_ZN39_INTERNAL_f455197b_4_k_cu_b6408af3_27254cuda3std3__45__cpo5beginE
	.align		8
        /*0008*/ 	.dword	_ZN39_INTERNAL_f455197b_4_k_cu_b6408af3_27254cuda3std3__45__cpo3endE
	.align		8
        /*0010*/ 	.dword	_ZN39_INTERNAL_f455197b_4_k_cu_b6408af3_27254cuda3std3__45__cpo6cbeginE
	.align		8
        /*0018*/ 	.dword	_ZN39_INTERNAL_f455197b_4_k_cu_b6408af3_27254cuda3std3__45__cpo4cendE
	.align		8
        /*0020*/ 	.dword	_ZN39_INTERNAL_f455197b_4_k_cu_b6408af3_27254cuda3std3__441_GLOBAL__N__f455197b_4_k_cu_b6408af3_27256ignoreE
	.align		8
        /*0028*/ 	.dword	_ZN39_INTERNAL_f455197b_4_k_cu_b6408af3_27254cuda3std3__419piecewise_constructE
	.align		8
        /*0030*/ 	.dword	_ZN39_INTERNAL_f455197b_4_k_cu_b6408af3_27254cuda3std3__48in_placeE
	.align		8
        /*0038*/ 	.dword	_ZN39_INTERNAL_f455197b_4_k_cu_b6408af3_27254cuda3std6ranges3__45__cpo4swapE
	.align		8
        /*0040*/ 	.dword	_ZN39_INTERNAL_f455197b_4_k_cu_b6408af3_27254cuda3std6ranges3__45__cpo9iter_moveE
	.align		8
        /*0048*/ 	.dword	_ZN39_INTERNAL_f455197b_4_k_cu_b6408af3_27254cute7productE
	.align		8
        /*0050*/ 	.dword	_ZN39_INTERNAL_f455197b_4_k_cu_b6408af3_27254cute1_E


//--------------------- .text._ZN7cutlass13device_kernelINS_4conv6kernel13ConvUniversalINS1_16ConvProblemShapeILNS1_8OperatorE0ELi2EEENS1_10collective14CollectiveConvINS1_46MainloopSm90TmaGmmaWarpSpecializedImplicitGemmILS5_0ELi9ELi2EN4cute5tupleIJNSA_1CILi1EEESD_SD_EEENS1_36KernelImplicitTmaWarpSpecializedSm90ELi1EEENSB_IJNSC_ILi64EEENSC_ILi128EEENSB_IJSH_EEEEEENS_6half_tESL_NSA_8TiledMMAINSA_8MMA_AtomIJNSA_4SM904GMMA26MMA_64x128x16_F32F16F16_SSILNSP_5MajorE0ELSR_0ELNSP_7ScaleInE1ELSS_1EEEEEENSA_6LayoutISE_NSB_IJNSC_ILi0EEESW_SW_EEEEENSB_IJNSA_10UnderscoreESZ_SZ_EEEEENS7_6detail26Sm90ImplicitGemmTileTraitsINSA_20SM90_TMA_LOAD_IM2COLENSA_14ComposedLayoutINSA_7SwizzleILi3ELi4ELi3EEENSA_18smem_ptr_flag_bitsILi16EEENSV_INSB_IJNSB_IJNSC_ILi8EEES1A_EEENSB_IJSH_SD_EEENSB_IJSD_NSC_ILi9EEEEEEEEENSB_IJNSB_IJSH_NSC_ILi512EEEEEENSB_IJSD_SW_EEENSB_IJSW_NSC_ILi4096EEEEEEEEEEEEEvEENS13_INSA_13SM90_TMA_LOADENS15_IS17_S19_NSV_INSB_IJNSB_IJS1A_NSC_ILi16EEEEEES1C_S1E_EEENSB_IJS1H_S1I_NSB_IJSW_NSC_ILi8192EEEEEEEEEEEEEvEEEENS_8epilogue10collective6detail29Sm90TmaWarpSpecializedAdapterINS21_15DefaultEpilogueISL_NSB_IJNSB_IJlllEEESD_SW_EEES26_NS20_6thread17LinearCombinationISL_Li1EffLNS27_9ScaleType4KindE0ELNS_15FloatRoundStyleE2ESL_EENS_4gemm15EpilogueDefaultEEEEEvvEEEEvNT_6ParamsE --------------------------
	.section	.text._ZN7cutlass13device_kernelINS_4conv6kernel13ConvUniversalINS1_16ConvProblemShapeILNS1_8OperatorE0ELi2EEENS1_10collective14CollectiveConvINS1_46MainloopSm90TmaGmmaWarpSpecializedImplicitGemmILS5_0ELi9ELi2EN4cute5tupleIJNSA_1CILi1EEESD_SD_EEENS1_36KernelImplicitTmaWarpSpecializedSm90ELi1EEENSB_IJNSC_ILi64EEENSC_ILi128EEENSB_IJSH_EEEEEENS_6half_tESL_NSA_8TiledMMAINSA_8MMA_AtomIJNSA_4SM904GMMA26MMA_64x128x16_F32F16F16_SSILNSP_5MajorE0ELSR_0ELNSP_7ScaleInE1ELSS_1EEEEEENSA_6LayoutISE_NSB_IJNSC_ILi0EEESW_SW_EEEEENSB_IJNSA_10UnderscoreESZ_SZ_EEEEENS7_6detail26Sm90ImplicitGemmTileTraitsINSA_20SM90_TMA_LOAD_IM2COLENSA_14ComposedLayoutINSA_7SwizzleILi3ELi4ELi3EEENSA_18smem_ptr_flag_bitsILi16EEENSV_INSB_IJNSB_IJNSC_ILi8EEES1A_EEENSB_IJSH_SD_EEENSB_IJSD_NSC_ILi9EEEEEEEEENSB_IJNSB_IJSH_NSC_ILi512EEEEEENSB_IJSD_SW_EEENSB_IJSW_NSC_ILi4096EEEEEEEEEEEEEvEENS13_INSA_13SM90_TMA_LOADENS15_IS17_S19_NSV_INSB_IJNSB_IJS1A_NSC_ILi16EEEEEES1C_S1E_EEENSB_IJS1H_S1I_NSB_IJSW_NSC_ILi8192EEEEEEEEEEEEEvEEEENS_8epilogue10collective6detail29Sm90TmaWarpSpecializedAdapterINS21_15DefaultEpilogueISL_NSB_IJNSB_IJlllEEESD_SW_EEES26_NS20_6thread17LinearCombinationISL_Li1EffLNS27_9ScaleType4KindE0ELNS_15FloatRoundStyleE2ESL_EENS_4gemm15EpilogueDefaultEEEEEvvEEEEvNT_6ParamsE,"ax",@progbits
	.align	128
.text._ZN7cutlass13device_kernelINS_4conv6kernel13ConvUniversalINS1_16ConvProblemShapeILNS1_8OperatorE0ELi2EEENS1_10collective14CollectiveConvINS1_46MainloopSm90TmaGmmaWarpSpecializedImplicitGemmILS5_0ELi9ELi2EN4cute5tupleIJNSA_1CILi1EEESD_SD_EEENS1_36KernelImplicitTmaWarpSpecializedSm90ELi1EEENSB_IJNSC_ILi64EEENSC_ILi128EEENSB_IJSH_EEEEEENS_6half_tESL_NSA_8TiledMMAINSA_8MMA_AtomIJNSA_4SM904GMMA26MMA_64x128x16_F32F16F16_SSILNSP_5MajorE0ELSR_0ELNSP_7ScaleInE1ELSS_1EEEEEENSA_6LayoutISE_NSB_IJNSC_ILi0EEESW_SW_EEEEENSB_IJNSA_10UnderscoreESZ_SZ_EEEEENS7_6detail26Sm90ImplicitGemmTileTraitsINSA_20SM90_TMA_LOAD_IM2COLENSA_14ComposedLayoutINSA_7SwizzleILi3ELi4ELi3EEENSA_18smem_ptr_flag_bitsILi16EEENSV_INSB_IJNSB_IJNSC_ILi8EEES1A_EEENSB_IJSH_SD_EEENSB_IJSD_NSC_ILi9EEEEEEEEENSB_IJNSB_IJSH_NSC_ILi512EEEEEENSB_IJSD_SW_EEENSB_IJSW_NSC_ILi4096EEEEEEEEEEEEEvEENS13_INSA_13SM90_TMA_LOADENS15_IS17_S19_NSV_INSB_IJNSB_IJS1A_NSC_ILi16EEEEEES1C_S1E_EEENSB_IJS1H_S1I_NSB_IJSW_NSC_ILi8192EEEEEEEEEEEEEvEEEENS_8epilogue10collective6detail29Sm90TmaWarpSpecializedAdapterINS21_15DefaultEpilogueISL_NSB_IJNSB_IJlllEEESD_SW_EEES26_NS20_6thread17LinearCombinationISL_Li1EffLNS27_9ScaleType4KindE0ELNS_15FloatRoundStyleE2ESL_EENS_4gemm15EpilogueDefaultEEEEEvvEEEEvNT_6ParamsE:
        .type           _ZN7cutlass13device_kernelINS_4conv6kernel13ConvUniversalINS1_16ConvProblemShapeILNS1_8OperatorE0ELi2EEENS1_10collective14CollectiveConvINS1_46MainloopSm90TmaGmmaWarpSpecializedImplicitGemmILS5_0ELi9ELi2EN4cute5tupleIJNSA_1CILi1EEESD_SD_EEENS1_36KernelImplicitTmaWarpSpecializedSm90ELi1EEENSB_IJNSC_ILi64EEENSC_ILi128EEENSB_IJSH_EEEEEENS_6half_tESL_NSA_8TiledMMAINSA_8MMA_AtomIJNSA_4SM904GMMA26MMA_64x128x16_F32F16F16_SSILNSP_5MajorE0ELSR_0ELNSP_7ScaleInE1ELSS_1EEEEEENSA_6LayoutISE_NSB_IJNSC_ILi0EEESW_SW_EEEEENSB_IJNSA_10UnderscoreESZ_SZ_EEEEENS7_6detail26Sm90ImplicitGemmTileTraitsINSA_20SM90_TMA_LOAD_IM2COLENSA_14ComposedLayoutINSA_7SwizzleILi3ELi4ELi3EEENSA_18smem_ptr_flag_bitsILi16EEENSV_INSB_IJNSB_IJNSC_ILi8EEES1A_EEENSB_IJSH_SD_EEENSB_IJSD_NSC_ILi9EEEEEEEEENSB_IJNSB_IJSH_NSC_ILi512EEEEEENSB_IJSD_SW_EEENSB_IJSW_NSC_ILi4096EEEEEEEEEEEEEvEENS13_INSA_13SM90_TMA_LOADENS15_IS17_S19_NSV_INSB_IJNSB_IJS1A_NSC_ILi16EEEEEES1C_S1E_EEENSB_IJS1H_S1I_NSB_IJSW_NSC_ILi8192EEEEEEEEEEEEEvEEEENS_8epilogue10collective6detail29Sm90TmaWarpSpecializedAdapterINS21_15DefaultEpilogueISL_NSB_IJNSB_IJlllEEESD_SW_EEES26_NS20_6thread17LinearCombinationISL_Li1EffLNS27_9ScaleType4KindE0ELNS_15FloatRoundStyleE2ESL_EENS_4gemm15EpilogueDefaultEEEEEvvEEEEvNT_6ParamsE,@function
        .size           _ZN7cutlass13device_kernelINS_4conv6kernel13ConvUniversalINS1_16ConvProblemShapeILNS1_8OperatorE0ELi2EEENS1_10collective14CollectiveConvINS1_46MainloopSm90TmaGmmaWarpSpecializedImplicitGemmILS5_0ELi9ELi2EN4cute5tupleIJNSA_1CILi1EEESD_SD_EEENS1_36KernelImplicitTmaWarpSpecializedSm90ELi1EEENSB_IJNSC_ILi64EEENSC_ILi128EEENSB_IJSH_EEEEEENS_6half_tESL_NSA_8TiledMMAINSA_8MMA_AtomIJNSA_4SM904GMMA26MMA_64x128x16_F32F16F16_SSILNSP_5MajorE0ELSR_0ELNSP_7ScaleInE1ELSS_1EEEEEENSA_6LayoutISE_NSB_IJNSC_ILi0EEESW_SW_EEEEENSB_IJNSA_10UnderscoreESZ_SZ_EEEEENS7_6detail26Sm90ImplicitGemmTileTraitsINSA_20SM90_TMA_LOAD_IM2COLENSA_14ComposedLayoutINSA_7SwizzleILi3ELi4ELi3EEENSA_18smem_ptr_flag_bitsILi16EEENSV_INSB_IJNSB_IJNSC_ILi8EEES1A_EEENSB_IJSH_SD_EEENSB_IJSD_NSC_ILi9EEEEEEEEENSB_IJNSB_IJSH_NSC_ILi512EEEEEENSB_IJSD_SW_EEENSB_IJSW_NSC_ILi4096EEEEEEEEEEEEEvEENS13_INSA_13SM90_TMA_LOADENS15_IS17_S19_NSV_INSB_IJNSB_IJS1A_NSC_ILi16EEEEEES1C_S1E_EEENSB_IJS1H_S1I_NSB_IJSW_NSC_ILi8192EEEEEEEEEEEEEvEEEENS_8epilogue10collective6detail29Sm90TmaWarpSpecializedAdapterINS21_15DefaultEpilogueISL_NSB_IJNSB_IJlllEEESD_SW_EEES26_NS20_6thread17LinearCombinationISL_Li1EffLNS27_9ScaleType4KindE0ELNS_15FloatRoundStyleE2ESL_EENS_4gemm15EpilogueDefaultEEEEEvvEEEEvNT_6ParamsE,(.L_x_163 - _ZN7cutlass13device_kernelINS_4conv6kernel13ConvUniversalINS1_16ConvProblemShapeILNS1_8OperatorE0ELi2EEENS1_10collective14CollectiveConvINS1_46MainloopSm90TmaGmmaWarpSpecializedImplicitGemmILS5_0ELi9ELi2EN4cute5tupleIJNSA_1CILi1EEESD_SD_EEENS1_36KernelImplicitTmaWarpSpecializedSm90ELi1EEENSB_IJNSC_ILi64EEENSC_ILi128EEENSB_IJSH_EEEEEENS_6half_tESL_NSA_8TiledMMAINSA_8MMA_AtomIJNSA_4SM904GMMA26MMA_64x128x16_F32F16F16_SSILNSP_5MajorE0ELSR_0ELNSP_7ScaleInE1ELSS_1EEEEEENSA_6LayoutISE_NSB_IJNSC_ILi0EEESW_SW_EEEEENSB_IJNSA_10UnderscoreESZ_SZ_EEEEENS7_6detail26Sm90ImplicitGemmTileTraitsINSA_20SM90_TMA_LOAD_IM2COLENSA_14ComposedLayoutINSA_7SwizzleILi3ELi4ELi3EEENSA_18smem_ptr_flag_bitsILi16EEENSV_INSB_IJNSB_IJNSC_ILi8EEES1A_EEENSB_IJSH_SD_EEENSB_IJSD_NSC_ILi9EEEEEEEEENSB_IJNSB_IJSH_NSC_ILi512EEEEEENSB_IJSD_SW_EEENSB_IJSW_NSC_ILi4096EEEEEEEEEEEEEvEENS13_INSA_13SM90_TMA_LOADENS15_IS17_S19_NSV_INSB_IJNSB_IJS1A_NSC_ILi16EEEEEES1C_S1E_EEENSB_IJS1H_S1I_NSB_IJSW_NSC_ILi8192EEEEEEEEEEEEEvEEEENS_8epilogue10collective6detail29Sm90TmaWarpSpecializedAdapterINS21_15DefaultEpilogueISL_NSB_IJNSB_IJlllEEESD_SW_EEES26_NS20_6thread17LinearCombinationISL_Li1EffLNS27_9ScaleType4KindE0ELNS_15FloatRoundStyleE2ESL_EENS_4gemm15EpilogueDefaultEEEEEvvEEEEvNT_6ParamsE)
        .other          _ZN7cutlass13device_kernelINS_4conv6kernel13ConvUniversalINS1_16ConvProblemShapeILNS1_8OperatorE0ELi2EEENS1_10collective14CollectiveConvINS1_46MainloopSm90TmaGmmaWarpSpecializedImplicitGemmILS5_0ELi9ELi2EN4cute5tupleIJNSA_1CILi1EEESD_SD_EEENS1_36KernelImplicitTmaWarpSpecializedSm90ELi1EEENSB_IJNSC_ILi64EEENSC_ILi128EEENSB_IJSH_EEEEEENS_6half_tESL_NSA_8TiledMMAINSA_8MMA_AtomIJNSA_4SM904GMMA26MMA_64x128x16_F32F16F16_SSILNSP_5MajorE0ELSR_0ELNSP_7ScaleInE1ELSS_1EEEEEENSA_6LayoutISE_NSB_IJNSC_ILi0EEESW_SW_EEEEENSB_IJNSA_10UnderscoreESZ_SZ_EEEEENS7_6detail26Sm90ImplicitGemmTileTraitsINSA_20SM90_TMA_LOAD_IM2COLENSA_14ComposedLayoutINSA_7SwizzleILi3ELi4ELi3EEENSA_18smem_ptr_flag_bitsILi16EEENSV_INSB_IJNSB_IJNSC_ILi8EEES1A_EEENSB_IJSH_SD_EEENSB_IJSD_NSC_ILi9EEEEEEEEENSB_IJNSB_IJSH_NSC_ILi512EEEEEENSB_IJSD_SW_EEENSB_IJSW_NSC_ILi4096EEEEEEEEEEEEEvEENS13_INSA_13SM90_TMA_LOADENS15_IS17_S19_NSV_INSB_IJNSB_IJS1A_NSC_ILi16EEEEEES1C_S1E_EEENSB_IJS1H_S1I_NSB_IJSW_NSC_ILi8192EEEEEEEEEEEEEvEEEENS_8epilogue10collective6detail29Sm90TmaWarpSpecializedAdapterINS21_15DefaultEpilogueISL_NSB_IJNSB_IJlllEEESD_SW_EEES26_NS20_6thread17LinearCombinationISL_Li1EffLNS27_9ScaleType4KindE0ELNS_15FloatRoundStyleE2ESL_EENS_4gemm15EpilogueDefaultEEEEEvvEEEEvNT_6ParamsE,@"STO_CUDA_ENTRY STV_DEFAULT"
_ZN7cutlass13device_kernelINS_4conv6kernel13ConvUniversalINS1_16ConvProblemShapeILNS1_8OperatorE0ELi2EEENS1_10collective14CollectiveConvINS1_46MainloopSm90TmaGmmaWarpSpecializedImplicitGemmILS5_0ELi9ELi2EN4cute5tupleIJNSA_1CILi1EEESD_SD_EEENS1_36KernelImplicitTmaWarpSpecializedSm90ELi1EEENSB_IJNSC_ILi64EEENSC_ILi128EEENSB_IJSH_EEEEEENS_6half_tESL_NSA_8TiledMMAINSA_8MMA_AtomIJNSA_4SM904GMMA26MMA_64x128x16_F32F16F16_SSILNSP_5MajorE0ELSR_0ELNSP_7ScaleInE1ELSS_1EEEEEENSA_6LayoutISE_NSB_IJNSC_ILi0EEESW_SW_EEEEENSB_IJNSA_10UnderscoreESZ_SZ_EEEEENS7_6detail26Sm90ImplicitGemmTileTraitsINSA_20SM90_TMA_LOAD_IM2COLENSA_14ComposedLayoutINSA_7SwizzleILi3ELi4ELi3EEENSA_18smem_ptr_flag_bitsILi16EEENSV_INSB_IJNSB_IJNSC_ILi8EEES1A_EEENSB_IJSH_SD_EEENSB_IJSD_NSC_ILi9EEEEEEEEENSB_IJNSB_IJSH_NSC_ILi512EEEEEENSB_IJSD_SW_EEENSB_IJSW_NSC_ILi4096EEEEEEEEEEEEEvEENS13_INSA_13SM90_TMA_LOADENS15_IS17_S19_NSV_INSB_IJNSB_IJS1A_NSC_ILi16EEEEEES1C_S1E_EEENSB_IJS1H_S1I_NSB_IJSW_NSC_ILi8192EEEEEEEEEEEEEvEEEENS_8epilogue10collective6detail29Sm90TmaWarpSpecializedAdapterINS21_15DefaultEpilogueISL_NSB_IJNSB_IJlllEEESD_SW_EEES26_NS20_6thread17LinearCombinationISL_Li1EffLNS27_9ScaleType4KindE0ELNS_15FloatRoundStyleE2ESL_EENS_4gemm15EpilogueDefaultEEEEEvvEEEEvNT_6ParamsE:
[----:B------:R-:W-:Y:S01]  /*0000*/  LDC R1, c[0x0][0x28] ;  /* 0x00000a00ff017b82 */ /* 0x000fe20000000800 */
[----:B------:R-:W0:Y:S01]  /*0010*/  S2R R8, SR_TID.X ;  /* 0x0000000000087919 */ /* 0x000e220000002100 */
[----:B------:R-:W-:Y:S01]  /*0020*/  ELECT P0, URZ, PT ;  /* 0x00000000003f782f */ /* 0x000fe20003800000 */
[----:B------:R-:W-:Y:S01]  /*0030*/  BSSY B0, `(.L_x_0) ;  /* 0x000000f000007945 */ /* 0x000fe20003800000 */
[--C-:B0-----:R-:W-:Y:S02]  /*0040*/  SHF.R.U32.HI R0, RZ, 0x5, R8.reuse ;  /* 0x00000005ff007819 */ /* 0x101fe40000011608 */
[----:B------:R-:W-:-:S03]  /*0050*/  SHF.R.U32.HI R3, RZ, 0x7, R8 ;  /* 0x00000007ff037819 */ /* 0x000fc60000011608 */
[----:B------:R-:W0:Y:S04]  /*0060*/  SHFL.IDX PT, R2, R0, RZ, 0x1f ;  /* 0x00001fff00027589 */ /* 0x000e2800000e0000 */
[----:B------:R1:W2:Y:S01]  /*0070*/  SHFL.IDX PT, R7, R3, RZ, 0x1f ;  /* 0x00001fff03077589 */ /* 0x0002a200000e0000 */
[----:B0-----:R-:W-:-:S13]  /*0080*/  ISETP.NE.OR P0, PT, R2, RZ, !P0 ;  /* 0x000000ff0200720c */ /* 0x001fda0004705670 */
[----:B-12---:R-:W-:Y:S05]  /*0090*/  @P0 BRA `(.L_x_1) ;  /* 0x0000000000200947 */ /* 0x006fea0003800000 */
[----:B------:R-:W-:Y:S02]  /*00a0*/  ULDC.64 UR4, c[0x0][0x198] ;  /* 0x0000660000047ab9 */ /* 0x000fe40000000a00 */
[----:B------:R-:W-:Y:S02]  /*00b0*/  UIADD3 UR6, UP0, UR4, 0xf0, URZ ;  /* 0x000000f004067890 */ /* 0x000fe4000ff1e03f */
[----:B------:R-:W-:Y:S02]  /*00c0*/  UIADD3 UR4, UP1, UR4, 0x1f0, URZ ;  /* 0x000001f004047890 */ /* 0x000fe4000ff3e03f */
[----:B------:R-:W-:Y:S02]  /*00d0*/  UIADD3.X UR7, URZ, UR5, URZ, UP0, !UPT ;  /* 0x000000053f077290 */ /* 0x000fe400087fe43f */
[----:B------:R-:W-:-:S07]  /*00e0*/  UIADD3.X UR5, URZ, UR5, URZ, UP1, !UPT ;  /* 0x000000053f057290 */ /* 0x000fce0008ffe43f */
[----:B------:R0:W-:Y:S02]  /*00f0*/  UTMACCTL.PF [UR6] ;  /* 0x00000000060079b9 */ /* 0x0001e40008040000 */
[----:B------:R0:W-:Y:S02]  /*0100*/  UTMACCTL.PF [UR4] ;  /* 0x00000000040079b9 */ /* 0x0001e40008040000 */
[----:B0-----:R-:W-:Y:S01]  /*0110*/  NOP ;  /* 0x0000000000007918 */ /* 0x001fe20000000000 */
.L_x_1:
[----:B------:R-:W-:Y:S05]  /*0120*/  BSYNC B0 ;  /* 0x0000000000007941 */ /* 0x000fea0003800000 */
.L_x_0:
[----:B------:R-:W0:Y:S01]  /*0130*/  SHFL.IDX PT, R0, R0, RZ, 0x1f ;  /* 0x00001fff00007589 */ /* 0x000e2200000e0000 */
[----:B------:R-:W-:-:S04]  /*0140*/  SHF.R.S32.HI R3, RZ, 0x1f, R2 ;  /* 0x0000001fff037819 */ /* 0x000fc80000011402 */
[----:B------:R-:W-:Y:S02]  /*0150*/  LEA.HI R3, R3, R2, RZ, 0x2 ;  /* 0x0000000203037211 */ /* 0x000fe400078f10ff */
[----:B0-----:R-:W-:-:S13]  /*0160*/  ISETP.NE.AND P0, PT, R0, RZ, PT ;  /* 0x000000ff0000720c */ /* 0x001fda0003f05270 */
[----:B------:R-:W-:Y:S05]  /*0170*/  @P0 BRA `(.L_x_2) ;  /* 0x00000000008c0947 */ /* 0x000fea0003800000 */
[----:B------:R-:W-:Y:S01]  /*0180*/  ELECT P0, URZ, PT ;  /* 0x00000000003f782f */ /* 0x000fe20003800000 */
[----:B------:R-:W-:-:S12]  /*0190*/  BSSY B0, `(.L_x_2) ;  /* 0x0000021000007945 */ /* 0x000fd80003800000 */
[----:B------:R-:W-:Y:S05]  /*01a0*/  @!P0 BRA `(.L_x_3) ;  /* 0x00000000007c8947 */ /* 0x000fea0003800000 */
[----:B------:R-:W0:Y:S01]  /*01b0*/  S2UR UR8, SR_CgaCtaId ;  /* 0x00000000000879c3 */ /* 0x000e220000008800 */
[----:B------:R-:W-:Y:S01]  /*01c0*/  UMOV UR4, 0x400 ;  /* 0x0000040000047882 */ /* 0x000fe20000000000 */
[----:B------:R-:W-:Y:S01]  /*01d0*/  UMOV UR5, 0x1 ;  /* 0x0000000100057882 */ /* 0x000fe20000000000 */
[----:B------:R-:W-:Y:S02]  /*01e0*/  UMOV UR6, 0x80 ;  /* 0x0000008000067882 */ /* 0x000fe40000000000 */
[----:B------:R-:W-:-:S04]  /*01f0*/  UIADD3 UR6, -UR6, 0x100000, URZ ;  /* 0x0010000006067890 */ /* 0x000fc8000fffe13f */
[----:B------:R-:W-:Y:S02]  /*0200*/  USHF.L.U32 UR7, UR6, 0xb, URZ ;  /* 0x0000000b06077899 */ /* 0x000fe4000800063f */
[----:B------:R-:W-:Y:S02]  /*0210*/  USHF.L.U32 UR6, UR6, 0x1, URZ ;  /* 0x0000000106067899 */ /* 0x000fe4000800063f */
[----:B0-----:R-:W-:Y:S02]  /*0220*/  ULEA UR8, UR8, UR4, 0x18 ;  /* 0x0000000408087291 */ /* 0x001fe4000f8ec03f */
[----:B------:R-:W-:-:S04]  /*0230*/  UIADD3 UR4, -UR5, 0x100000, URZ ;  /* 0x0010000005047890 */ /* 0x000fc8000fffe13f */
[----:B------:R-:W-:Y:S02]  /*0240*/  USHF.L.U32 UR5, UR4, 0xb, URZ ;  /* 0x0000000b04057899 */ /* 0x000fe4000800063f */
[----:B------:R-:W-:Y:S01]  /*0250*/  USHF.L.U32 UR4, UR4, 0x1, URZ ;  /* 0x0000000104047899 */ /* 0x000fe2000800063f */
[----:B------:R-:W0:Y:S11]  /*0260*/  FENCE.VIEW.ASYNC.S ;  /* 0x00000000000073c6 */ /* 0x000e360000000000 */
[----:B0-----:R0:W1:Y:S01]  /*0270*/  SYNCS.EXCH.64 URZ, [UR8+0x36000], UR4 ;  /* 0x03600004083f75b2 */ /* 0x0010620008000100 */
[----:B------:R0:W2:Y:S01]  /*0280*/  SYNCS.EXCH.64 URZ, [UR8+0x36048], UR6 ;  /* 0x03604806083f75b2 */ /* 0x0000a20008000100 */
[----:B------:R0:W3:Y:S01]  /*0290*/  SYNCS.EXCH.64 URZ, [UR8+0x36008], UR4 ;  /* 0x03600804083f75b2 */ /* 0x0000e20008000100 */
[----:B------:R0:W4:Y:S01]  /*02a0*/  SYNCS.EXCH.64 URZ, [UR8+0x36050], UR6 ;  /* 0x03605006083f75b2 */ /* 0x0001220008000100 */
[----:B------:R0:W0:Y:S01]  /*02b0*/  SYNCS.EXCH.64 URZ, [UR8+0x36010], UR4 ;  /* 0x03601004083f75b2 */ /* 0x0000220008000100 */
        /* <DEDUP_REMOVED lines=13> */
[----:B------:R-:W-:Y:S01]  /*0390*/  NOP ;  /* 0x0000000000007918 */ /* 0x000fe20000000000 */
.L_x_3:
[----:B0-----:R-:W-:Y:S05]  /*03a0*/  BSYNC B0 ;  /* 0x0000000000007941 */ /* 0x001fea0003800000 */
.L_x_2:
[----:B------:R-:W-:Y:S01]  /*03b0*/  ULDC.64 UR4, c[0x0][0x598] ;  /* 0x0001660000047ab9 */ /* 0x000fe20000000a00 */
[----:B------:R-:W-:Y:S01]  /*03c0*/  LOP3.LUT R3, R3, 0xfffffffc, RZ, 0xc0, !PT ;  /* 0xfffffffc03037812 */ /* 0x000fe200078ec0ff */
[----:B------:R-:W-:Y:S01]  /*03d0*/  NOP ;  /* 0x0000000000007918 */ /* 0x000fe20000000000 */
[----:B------:R-:W-:Y:S01]  /*03e0*/  ISETP.NE.U32.AND P0, PT, RZ, UR4, PT ;  /* 0x00000004ff007c0c */ /* 0x000fe2000bf05070 */
[----:B------:R-:W-:Y:S01]  /*03f0*/  NOP ;  /* 0x0000000000007918 */ /* 0x000fe20000000000 */
[----:B-1234-:R-:W-:Y:S01]  /*0400*/  BAR.SYNC.DEFER_BLOCKING 0x0 ;  /* 0x0000000000007b1d */ /* 0x01efe20000010000 */
[----:B------:R-:W-:Y:S01]  /*0410*/  IMAD.IADD R6, R2, 0x1, -R3 ;  /* 0x0000000102067824 */ /* 0x000fe200078e0a03 */
[----:B------:R-:W-:Y:S02]  /*0420*/  ISETP.NE.AND.EX P0, PT, RZ, UR5, PT, P0 ;  /* 0x00000005ff007c0c */ /* 0x000fe4000bf05300 */
[C---:B------:R-:W-:Y:S02]  /*0430*/  ISETP.NE.AND P2, PT, R7.reuse, 0x1, PT ;  /* 0x000000010700780c */ /* 0x040fe40003f45270 */
[----:B------:R-:W-:Y:S01]  /*0440*/  LOP3.LUT P1, RZ, R7, R6, RZ, 0xfc, !PT ;  /* 0x0000000607ff7212 */ /* 0x000fe2000782fcff */
[----:B------:R-:W-:-:S03]  /*0450*/  ULDC.64 UR12, c[0x0][0x208] ;  /* 0x00008200000c7ab9 */ /* 0x000fc60000000a00 */
[----:B------:R-:W-:-:S04]  /*0460*/  SEL R2, RZ, 0x1, P1 ;  /* 0x00000001ff027807 */ /* 0x000fc80000800000 */
[----:B------:R-:W-:Y:S01]  /*0470*/  SEL R2, R2, 0x2, P2 ;  /* 0x0000000202027807 */ /* 0x000fe20001000000 */
[----:B------:R-:W-:Y:S06]  /*0480*/  @!P0 BRA `(.L_x_4) ;  /* 0x00000000001c8947 */ /* 0x000fec0003800000 */
[----:B------:R-:W0:Y:S02]  /*0490*/  LDC.64 R4, c[0x0][0x598] ;  /* 0x00016600ff047b82 */ /* 0x000e240000000a00 */
[----:B0-----:R-:W2:Y:S02]  /*04a0*/  LDG.E.64 R4, desc[UR12][R4.64] ;  /* 0x0000000c04047981 */ /* 0x001ea4000c1e1b00 */
[----:B--2---:R-:W-:-:S04]  /*04b0*/  ISETP.NE.U32.AND P0, PT, R4, RZ, PT ;  /* 0x000000ff0400720c */ /* 0x004fc80003f05070 */
[----:B------:R-:W-:-:S13]  /*04c0*/  ISETP.NE.AND.EX P0, PT, R5, RZ, PT, P0 ;  /* 0x000000ff0500720c */ /* 0x000fda0003f05300 */
[----:B------:R-:W-:Y:S05]  /*04d0*/  @!P0 BRA `(.L_x_4) ;  /* 0x0000000000088947 */ /* 0x000fea0003800000 */
[----:B------:R2:W5:Y:S01]  /*04e0*/  LD.E R0, desc[UR12][R4.64] ;  /* 0x0000000c04007980 */ /* 0x000562000c101900 */
[----:B------:R-:W-:Y:S05]  /*04f0*/  BRA `(.L_x_5) ;  /* 0x0000000000207947 */ /* 0x000fea0003800000 */
.L_x_4:
[----:B------:R-:W-:Y:S02]  /*0500*/  ULDC.64 UR4, c[0x0][0x588] ;  /* 0x0001620000047ab9 */ /* 0x000fe40000000a00 */
[----:B------:R-:W-:-:S04]  /*0510*/  ISETP.NE.U32.AND P0, PT, RZ, UR4, PT ;  /* 0x00000004ff007c0c */ /* 0x000fc8000bf05070 */
[----:B------:R-:W-:-:S13]  /*0520*/  ISETP.NE.AND.EX P0, PT, RZ, UR5, PT, P0 ;  /* 0x00000005ff007c0c */ /* 0x000fda000bf05300 */
[----:B------:R-:W-:Y:S05]  /*0530*/  @!P0 BRA `(.L_x_6) ;  /* 0x00000000000c8947 */ /* 0x000fea0003800000 */
[----:B------:R-:W0:Y:S02]  /*0540*/  LDC.64 R4, c[0x0][0x588] ;  /* 0x00016200ff047b82 */ /* 0x000e240000000a00 */
[----:B0-----:R0:W5:Y:S01]  /*0550*/  LDG.E R0, desc[UR12][R4.64] ;  /* 0x0000000c04007981 */ /* 0x001162000c1e1900 */
[----:B------:R-:W-:Y:S05]  /*0560*/  BRA `(.L_x_5) ;  /* 0x0000000000047947 */ /* 0x000fea0003800000 */
.L_x_6:
[----:B------:R-:W1:Y:S02]  /*0570*/  LDC R0, c[0x0][0x580] ;  /* 0x00016000ff007b82 */ /* 0x000e640000000800 */
.L_x_5:
[----:B------:R-:W-:Y:S02]  /*0580*/  ULDC.64 UR4, c[0x0][0x5a0] ;  /* 0x0001680000047ab9 */ /* 0x000fe40000000a00 */
[----:B------:R-:W-:-:S04]  /*0590*/  ISETP.NE.U32.AND P0, PT, RZ, UR4, PT ;  /* 0x00000004ff007c0c */ /* 0x000fc8000bf05070 */
[----:B------:R-:W-:-:S13]  /*05a0*/  ISETP.NE.AND.EX P0, PT, RZ, UR5, PT, P0 ;  /* 0x00000005ff007c0c */ /* 0x000fda000bf05300 */
[----:B------:R-:W-:Y:S05]  /*05b0*/  @!P0 BRA `(.L_x_7) ;  /* 0x00000000001c8947 */ /* 0x000fea0003800000 */
[----:B0-2---:R-:W0:Y:S02]  /*05c0*/  LDC.64 R4, c[0x0][0x5a0] ;  /* 0x00016800ff047b82 */ /* 0x005e240000000a00 */
[----:B0-----:R-:W2:Y:S02]  /*05d0*/  LDG.E.64 R4, desc[UR12][R4.64] ;  /* 0x0000000c04047981 */ /* 0x001ea4000c1e1b00 */
[----:B--2---:R-:W-:-:S04]  /*05e0*/  ISETP.NE.U32.AND P0, PT, R4, RZ, PT ;  /* 0x000000ff0400720c */ /* 0x004fc80003f05070 */
[----:B------:R-:W-:-:S13]  /*05f0*/  ISETP.NE.AND.EX P0, PT, R5, RZ, PT, P0 ;  /* 0x000000ff0500720c */ /* 0x000fda0003f05300 */
[----:B------:R-:W-:Y:S05]  /*0600*/  @!P0 BRA `(.L_x_7) ;  /* 0x0000000000088947 */ /* 0x000fea0003800000 */
[----:B------:R0:W5:Y:S01]  /*0610*/  LD.E R3, desc[UR12][R4.64] ;  /* 0x0000000c04037980 */ /* 0x000162000c101900 */
[----:B------:R-:W-:Y:S05]  /*0620*/  BRA `(.L_x_8) ;  /* 0x0000000000207947 */ /* 0x000fea0003800000 */
.L_x_7:
[----:B------:R-:W-:Y:S02]  /*0630*/  ULDC.64 UR4, c[0x0][0x590] ;  /* 0x0001640000047ab9 */ /* 0x000fe40000000a00 */
[----:B------:R-:W-:-:S04]  /*0640*/  ISETP.NE.U32.AND P0, PT, RZ, UR4, PT ;  /* 0x00000004ff007c0c */ /* 0x000fc8000bf05070 */
[----:B------:R-:W-:-:S13]  /*0650*/  ISETP.NE.AND.EX P0, PT, RZ, UR5, PT, P0 ;  /* 0x00000005ff007c0c */ /* 0x000fda000bf05300 */
[----:B------:R-:W-:Y:S05]  /*0660*/  @!P0 BRA `(.L_x_9) ;  /* 0x00000000000c8947 */ /* 0x000fea0003800000 */
[----:B0-2---:R-:W0:Y:S02]  /*0670*/  LDC.64 R4, c[0x0][0x590] ;  /* 0x00016400ff047b82 */ /* 0x005e240000000a00 */
[----:B0-----:R4:W5:Y:S01]  /*0680*/  LDG.E R3, desc[UR12][R4.64] ;  /* 0x0000000c04037981 */ /* 0x001962000c1e1900 */
[----:B------:R-:W-:Y:S05]  /*0690*/  BRA `(.L_x_8) ;  /* 0x0000000000047947 */ /* 0x000fea0003800000 */
.L_x_9:
[----:B------:R-:W3:Y:S02]  /*06a0*/  LDC R3, c[0x0][0x584] ;  /* 0x00016100ff037b82 */ /* 0x000ee40000000800 */
.L_x_8:
[----:B0-2-4-:R-:W0:Y:S01]  /*06b0*/  LDC R4, c[0x0][0x3c4] ;  /* 0x0000f100ff047b82 */ /* 0x015e220000000800 */
[----:B------:R-:W2:Y:S01]  /*06c0*/  S2R R9, SR_CTAID.X ;  /* 0x0000000000097919 */ /* 0x000ea20000002500 */
[----:B------:R-:W-:Y:S01]  /*06d0*/  ISETP.NE.AND P0, PT, R7, RZ, PT ;  /* 0x000000ff0700720c */ /* 0x000fe20003f05270 */
[----:B------:R-:W4:Y:S05]  /*06e0*/  S2R R10, SR_CTAID.Y ;  /* 0x00000000000a7919 */ /* 0x000f2a0000002600 */
[----:B------:R-:W1:Y:S01]  /*06f0*/  LDC.64 R12, c[0x0][0x3c8] ;  /* 0x0000f200ff0c7b82 */ /* 0x000e620000000a00 */
[----:B0-----:R-:W-:-:S05]  /*0700*/  VIADD R4, R4, 0x3f ;  /* 0x0000003f04047836 */ /* 0x001fca0000000000 */
[----:B------:R-:W-:-:S04]  /*0710*/  SHF.R.S32.HI R5, RZ, 0x1f, R4 ;  /* 0x0000001fff057819 */ /* 0x000fc80000011404 */
[----:B------:R-:W-:-:S04]  /*0720*/  LEA.HI R5, R5, R4, RZ, 0x6 ;  /* 0x0000000405057211 */ /* 0x000fc800078f30ff */
[----:B------:R-:W-:-:S05]  /*0730*/  SHF.R.S32.HI R5, RZ, 0x6, R5 ;  /* 0x00000006ff057819 */ /* 0x000fca0000011405 */
[----:B-1----:R-:W-:-:S04]  /*0740*/  IMAD R4, R5, R12, RZ ;  /* 0x0000000c05047224 */ /* 0x002fc800078e02ff */
[----:B------:R-:W-:Y:S01]  /*0750*/  IMAD R4, R4, R13, RZ ;  /* 0x0000000d04047224 */ /* 0x000fe200078e02ff */
[----:B--2-4-:R-:W-:Y:S06]  /*0760*/  @!P0 BRA `(.L_x_10) ;  /* 0x00000054000c8947 */ /* 0x014fec0003800000 */
[----:B------:R-:W-:-:S13]  /*0770*/  ISETP.NE.AND P0, PT, R7, 0x1, PT ;  /* 0x000000010700780c */ /* 0x000fda0003f05270 */
[----:B------:R-:W-:Y:S05]  /*0780*/  @P0 EXIT ;  /* 0x000000000000094d */ /* 0x000fea0003800000 */
[----:B------:R-:W-:Y:S01]  /*0790*/  ISETP.GE.AND P0, PT, R4, 0x1, PT ;  /* 0x000000010400780c */ /* 0x000fe20003f06270 */
[----:B------:R-:W-:Y:S01]  /*07a0*/  UMOV UR4, URZ ;  /* 0x0000003f00047c82 */ /* 0x000fe20008000000 */
[----:B------:R-:W-:Y:S02]  /*07b0*/  CS2R R86, SRZ ;  /* 0x0000000000567805 */ /* 0x000fe4000001ff00 */
[----:B------:R-:W-:Y:S02]  /*07c0*/  CS2R R24, SRZ ;  /* 0x0000000000187805 */ /* 0x000fe4000001ff00 */
[----:B------:R-:W-:Y:S02]  /*07d0*/  CS2R R26, SRZ ;  /* 0x00000000001a7805 */ /* 0x000fe4000001ff00 */
[----:B------:R-:W-:Y:S02]  /*07e0*/  CS2R R28, SRZ ;  /* 0x00000000001c7805 */ /* 0x000fe4000001ff00 */
[----:B------:R-:W-:-:S02]  /*07f0*/  CS2R R30, SRZ ;  /* 0x00000000001e7805 */ /* 0x000fc4000001ff00 */
[----:B------:R-:W-:Y:S02]  /*0800*/  CS2R R32, SRZ ;  /* 0x0000000000207805 */ /* 0x000fe4000001ff00 */
        /* <DEDUP_REMOVED lines=25> */
[----:B------:R-:W-:Y:S01]  /*09a0*/  CS2R R84, SRZ ;  /* 0x0000000000547805 */ /* 0x000fe2000001ff00 */
[----:B------:R-:W-:Y:S06]  /*09b0*/  @!P0 BRA `(.L_x_11) ;  /* 0x0000000000a88947 */ /* 0x000fec0003800000 */
[----:B------:R-:W-:-:S04]  /*09c0*/  LOP3.LUT R5, R2, 0x1, RZ, 0xfc, !PT ;  /* 0x0000000102057812 */ /* 0x000fc800078efcff */
[----:B------:R-:W-:-:S13]  /*09d0*/  ISETP.NE.AND P0, PT, R5, 0x3, PT ;  /* 0x000000030500780c */ /* 0x000fda0003f05270 */
[----:B------:R-:W-:Y:S05]  /*09e0*/  @!P0 BRA `(.L_x_12) ;  /* 0x0000000000048947 */ /* 0x000fea0003800000 */
[----:B------:R-:W-:Y:S01]  /*09f0*/  BPT.TRAP 0x1 ;  /* 0x000000040000795c */ /* 0x000fe20000300000 */
.L_x_12:
[----:B------:R-:W0:Y:S01]  /*0a00*/  S2UR UR5, SR_CgaCtaId ;  /* 0x00000000000579c3 */ /* 0x000e220000008800 */
[----:B------:R-:W-:Y:S01]  /*0a10*/  SHF.L.U32 R5, RZ, 0x1f, RZ ;  /* 0x0000001fff057819 */ /* 0x000fe200000006ff */
[----:B------:R-:W-:Y:S02]  /*0a20*/  UMOV UR4, 0x400 ;  /* 0x0000040000047882 */ /* 0x000fe40000000000 */
[----:B0-----:R-:W-:-:S12]  /*0a30*/  ULEA UR4, UR5, UR4, 0x18 ;  /* 0x0000000405047291 */ /* 0x001fd8000f8ec03f */
.L_x_13:
[----:B0-----:R-:W-:-:S04]  /*0a40*/  IMAD.U32 R6, RZ, RZ, UR4 ;  /* 0x00000004ff067e24 */ /* 0x001fc8000f8e00ff */
[----:B------:R0:W1:Y:S03]  /*0a50*/  SYNCS.PHASECHK.TRANS64.TRYWAIT P0, [R6+URZ+0x36000], R5 ;  /* 0x03600005060075a7 */ /* 0x000066000800017f */
[----:B-1----:R-:W-:Y:S05]  /*0a60*/  @!P0 NANOSLEEP.SYNCS 0x989680 ;  /* 0x009896800000895d */ /* 0x002fea0003900000 */
[----:B------:R-:W1:Y:S02]  /*0a70*/  @!P0 SYNCS.PHASECHK.TRANS64 P0, [R6+URZ+0x36000], R5 ;  /* 0x03600005060085a7 */ /* 0x000e64000800007f */
[----:B-1----:R-:W-:Y:S05]  /*0a80*/  @!P0 BRA `(.L_x_13) ;  /* 0xfffffffc00ec8947 */ /* 0x002fea000383ffff */
[----:B------:R-:W-:Y:S01]  /*0a90*/  UIADD3 UR5, UR4, 0x12000, URZ ;  /* 0x0001200004057890 */ /* 0x000fe2000fffe03f */
[----:B------:R-:W-:Y:S01]  /*0aa0*/  WARPGROUP.ARRIVE ;  /* 0x00000000000079c5 */ /* 0x000fe20000000000 */
[----:B------:R-:W-:Y:S02]  /*0ab0*/  USHF.R.U32.HI UR4, URZ, 0x4, UR4 ;  /* 0x000000043f047899 */ /* 0x000fe40008011604 */
[----:B------:R-:W-:Y:S02]  /*0ac0*/  USHF.R.U32.HI UR5, URZ, 0x4, UR5 ;  /* 0x000000043f057899 */ /* 0x000fe40008011605 */
[----:B------:R-:W-:Y:S02]  /*0ad0*/  ULOP3.LUT UR4, UR4, 0x3fff, URZ, 0xc0, !UPT ;  /* 0x00003fff04047892 */ /* 0x000fe4000f8ec03f */
[----:B------:R-:W-:Y:S02]  /*0ae0*/  ULOP3.LUT UR5, UR5, 0x3fff, URZ, 0xc0, !UPT ;  /* 0x00003fff05057892 */ /* 0x000fe4000f8ec03f */
[----:B------:R-:W-:-:S02]  /*0af0*/  ULOP3.LUT UR9, UR4, 0x10000, URZ, 0xfc, !UPT ;  /* 0x0001000004097892 */ /* 0x000fc4000f8efc3f */
[----:B------:R-:W-:Y:S01]  /*0b00*/  ULOP3.LUT UR8, UR5, 0x10000, URZ, 0xfc, !UPT ;  /* 0x0001000005087892 */ /* 0x000fe2000f8efc3f */
[----:B------:R-:W-:Y:S02]  /*0b10*/  UMOV UR7, 0x40000040 ;  /* 0x4000004000077882 */ /* 0x000fe40000000000 */
[----:B------:R-:W-:Y:S02]  /*0b20*/  UMOV UR5, 0x40000040 ;  /* 0x4000004000057882 */ /* 0x000fe40000000000 */
[----:B------:R-:W-:Y:S02]  /*0b30*/  UMOV UR4, UR9 ;  /* 0x0000000900047c82 */ /* 0x000fe40008000000 */
[----:B------:R-:W-:Y:S02]  /*0b40*/  UMOV UR6, UR8 ;  /* 0x0000000800067c82 */ /* 0x000fe40008000000 */
[----:B------:R-:W-:Y:S01]  /*0b50*/  HGMMA.64x128x16.F32 R24, gdesc[UR4], RZ, !UPT ;  /* 0x01e00000041879f0 */ /* 0x000fe2000c7008ff */
[----:B------:R-:W-:-:S02]  /*0b60*/  UIADD3 UR4, UR9, 0x2, URZ ;  /* 0x0000000209047890 */ /* 0x000fc4000fffe03f */
[----:B------:R-:W-:Y:S01]  /*0b70*/  UIADD3 UR6, UR8, 0x2, URZ ;  /* 0x0000000208067890 */ /* 0x000fe2000fffe03f */
[----:B------:R-:W-:Y:S01]  /*0b80*/  UMOV UR5, 0x40000040 ;  /* 0x4000004000057882 */ /* 0x000fe20000000000 */
[----:B------:R-:W-:-:S07]  /*0b90*/  UMOV UR7, 0x40000040 ;  /* 0x4000004000077882 */ /* 0x000fce0000000000 */
[----:B------:R-:W-:Y:S01]  /*0ba0*/  HGMMA.64x128x16.F32 R24, gdesc[UR4], R24 ;  /* 0x01e00000041879f0 */ /* 0x000fe20008700818 */
[----:B------:R-:W-:Y:S02]  /*0bb0*/  UIADD3 UR4, UR9, 0x4, URZ ;  /* 0x0000000409047890 */ /* 0x000fe4000fffe03f */
        /* <DEDUP_REMOVED lines=8> */
[----:B------:R-:W-:Y:S01]  /*0c40*/  HGMMA.64x128x16.F32 R24, gdesc[UR4], R24, gsb0 ;  /* 0x01e00000041879f0 */ /* 0x000fe20008000818 */
[----:B------:R-:W-:-:S05]  /*0c50*/  UMOV UR4, 0x1 ;  /* 0x0000000100047882 */ /* 0x000fca0000000000 */
.L_x_11:
[----:B0-----:R-:W-:-:S05]  /*0c60*/  VIMNMX R5, R4, 0x1, PT ;  /* 0x0000000104057848 */ /* 0x001fca0003fe0100 */
[----:B------:R-:W-:-:S05]  /*0c70*/  IMAD.IADD R6, R4, 0x1, -R5 ;  /* 0x0000000104067824 */ /* 0x000fca00078e0a05 */
[----:B------:R-:W-:-:S13]  /*0c80*/  ISETP.GE.AND P0, PT, R6, 0x1, PT ;  /* 0x000000010600780c */ /* 0x000fda0003f06270 */
[----:B------:R-:W-:Y:S05]  /*0c90*/  @!P0 BRA `(.L_x_14) ;  /* 0x0000000400188947 */ /* 0x000fea0003800000 */
[----:B------:R-:W0:Y:S01]  /*0ca0*/  S2UR UR6, SR_CgaCtaId ;  /* 0x00000000000679c3 */ /* 0x000e220000008800 */
[----:B------:R-:W-:Y:S01]  /*0cb0*/  UMOV UR5, 0x400 ;  /* 0x0000040000057882 */ /* 0x000fe20000000000 */
[----:B------:R-:W-:Y:S01]  /*0cc0*/  LOP3.LUT R10, R2, 0x1, RZ, 0xfc, !PT ;  /* 0x00000001020a7812 */ /* 0x000fe200078efcff */
[----:B------:R-:W-:Y:S01]  /*0cd0*/  IMAD.MOV.U32 R9, RZ, RZ, RZ ;  /* 0x000000ffff097224 */ /* 0x000fe200078e00ff */
[----:B------:R-:W-:Y:S01]  /*0ce0*/  UISETP.NE.U32.AND UP0, UPT, UR4, URZ, UPT ;  /* 0x0000003f0400728c */ /* 0x000fe2000bf05070 */
[----:B------:R-:W-:Y:S01]  /*0cf0*/  IMAD.MOV.U32 R5, RZ, RZ, R6 ;  /* 0x000000ffff057224 */ /* 0x000fe200078e0006 */
[----:B0-----:R-:W-:-:S04]  /*0d00*/  ULEA UR14, UR6, UR5, 0x18 ;  /* 0x00000005060e7291 */ /* 0x001fc8000f8ec03f */
[----:B------:R-:W-:Y:S02]  /*0d10*/  UIADD3 UR6, UR14, 0x12000, URZ ;  /* 0x000120000e067890 */ /* 0x000fe4000fffe03f */
[----:B------:R-:W-:Y:S02]  /*0d20*/  USHF.R.U32.HI UR5, URZ, 0x4, UR14 ;  /* 0x000000043f057899 */ /* 0x000fe4000801160e */
[----:B------:R-:W-:Y:S02]  /*0d30*/  USHF.R.U32.HI UR6, URZ, 0x4, UR6 ;  /* 0x000000043f067899 */ /* 0x000fe40008011606 */
[----:B------:R-:W-:Y:S02]  /*0d40*/  ULOP3.LUT UR5, UR5, 0x3fff, URZ, 0xc0, !UPT ;  /* 0x00003fff05057892 */ /* 0x000fe4000f8ec03f */
[----:B------:R-:W-:Y:S02]  /*0d50*/  ULOP3.LUT UR6, UR6, 0x3fff, URZ, 0xc0, !UPT ;  /* 0x00003fff06067892 */ /* 0x000fe4000f8ec03f */
[----:B------:R-:W-:-:S02]  /*0d60*/  ULOP3.LUT UR15, UR5, 0x10000, URZ, 0xfc, !UPT ;  /* 0x00010000050f7892 */ /* 0x000fc4000f8efc3f */
[----:B------:R-:W-:Y:S01]  /*0d70*/  ULOP3.LUT UR16, UR6, 0x10000, URZ, 0xfc, !UPT ;  /* 0x0001000006107892 */ /* 0x000fe2000f8efc3f */
[----:B------:R-:W-:-:S11]  /*0d80*/  UMOV UR5, URZ ;  /* 0x0000003f00057c82 */ /* 0x000fd60008000000 */
.L_x_19:
[----:B------:R-:W-:-:S13]  /*0d90*/  ISETP.NE.AND P1, PT, R10, 0x3, PT ;  /* 0x000000030a00780c */ /* 0x000fda0003f25270 */
[----:B0-----:R-:W-:Y:S05]  /*0da0*/  @!P1 BRA `(.L_x_15) ;  /* 0x0000000000049947 */ /* 0x001fea0003800000 */
[----:B------:R-:W-:Y:S01]  /*0db0*/  BPT.TRAP 0x1 ;  /* 0x000000040000795c */ /* 0x000fe20000300000 */
.L_x_15:
[----:B------:R-:W-:Y:S01]  /*0dc0*/  SHF.L.U32 R7, R9, 0x1f, RZ ;  /* 0x0000001f09077819 */ /* 0x000fe200000006ff */
[----:B------:R-:W-:-:S12]  /*0dd0*/  ULEA UR6, UR4, UR14, 0x3 ;  /* 0x0000000e04067291 */ /* 0x000fd8000f8e183f */
.L_x_16:
[----:B0-----:R-:W-:-:S04]  /*0de0*/  IMAD.U32 R8, RZ, RZ, UR6 ;  /* 0x00000006ff087e24 */ /* 0x001fc8000f8e00ff */
[----:B------:R0:W1:Y:S03]  /*0df0*/  SYNCS.PHASECHK.TRANS64.TRYWAIT P0, [R8+URZ+0x36000], R7 ;  /* 0x03600007080075a7 */ /* 0x000066000800017f */
[----:B-1----:R-:W-:Y:S05]  /*0e00*/  @!P0 NANOSLEEP.SYNCS 0x989680 ;  /* 0x009896800000895d */ /* 0x002fea0003900000 */
[----:B------:R-:W1:Y:S02]  /*0e10*/  @!P0 SYNCS.PHASECHK.TRANS64 P0, [R8+URZ+0x36000], R7 ;  /* 0x03600007080085a7 */ /* 0x000e64000800007f */
[----:B-1----:R-:W-:Y:S05]  /*0e20*/  @!P0 BRA `(.L_x_16) ;  /* 0xfffffffc00ec8947 */ /* 0x002fea000383ffff */
[----:B------:R-:W-:Y:S01]  /*0e30*/  ULEA UR6, UR4, UR15, 0x9 ;  /* 0x0000000f04067291 */ /* 0x000fe2000f8e483f */
[----:B------:R-:W-:Y:S01]  /*0e40*/  WARPGROUP.ARRIVE ;  /* 0x00000000000079c5 */ /* 0x000fe20000000000 */
[----:B------:R-:W-:Y:S01]  /*0e50*/  ULEA UR7, UR4, UR16, 0xa ;  /* 0x0000001004077291 */ /* 0x000fe2000f8e503f */
[----:B------:R-:W-:Y:S01]  /*0e60*/  UMOV UR9, 0x40000040 ;  /* 0x4000004000097882 */ /* 0x000fe20000000000 */
[----:B------:R-:W-:-:S03]  /*0e70*/  UMOV UR11, 0x40000040 ;  /* 0x40000040000b7882 */ /* 0x000fc60000000000 */
[----:B------:R-:W-:Y:S02]  /*0e80*/  UMOV UR8, UR6 ;  /* 0x0000000600087c82 */ /* 0x000fe40008000000 */
[----:B------:R-:W-:Y:S02]  /*0e90*/  UMOV UR10, UR7 ;  /* 0x00000007000a7c82 */ /* 0x000fe40008000000 */
[----:B------:R-:W-:Y:S01]  /*0ea0*/  HGMMA.64x128x16.F32 R24, gdesc[UR8], R24, UP0 ;  /* 0x01e00000081879f0 */ /* 0x000fe2000bf00818 */
        /* <DEDUP_REMOVED lines=14> */
[----:B------:R-:W-:Y:S03]  /*0f90*/  HGMMA.64x128x16.F32 R24, gdesc[UR8], R24, gsb0 ;  /* 0x01e00000081879f0 */ /* 0x000fe60008000818 */
[----:B------:R-:W-:Y:S02]  /*0fa0*/  WARPGROUP.DEPBAR.LE gsb0, 0x1 ;  /* 0x00008000000079c5 */ /* 0x000fe40000010100 */
[----:B------:R-:W-:Y:S05]  /*0fb0*/  @!P1 BRA `(.L_x_17) ;  /* 0x0000000000049947 */ /* 0x000fea0003800000 */
[----:B------:R-:W-:Y:S01]  /*0fc0*/  BPT.TRAP 0x1 ;  /* 0x000000040000795c */ /* 0x000fe20000300000 */
.L_x_17:
[----:B------:R-:W-:Y:S01]  /*0fd0*/  ULEA UR6, UR5, UR14, 0x3 ;  /* 0x0000000e05067291 */ /* 0x000fe2000f8e183f */
[----:B------:R-:W-:-:S03]  /*0fe0*/  ISETP.GT.U32.AND P0, PT, R2, 0x1, PT ;  /* 0x000000010200780c */ /* 0x000fc60003f04070 */
[----:B------:R-:W-:-:S04]  /*0ff0*/  UIADD3 UR6, UR6, 0x36048, URZ ;  /* 0x0003604806067890 */ /* 0x000fc8000fffe03f */
[----:B------:R-:W-:-:S09]  /*1000*/  UPRMT UR6, URZ, 0x654, UR6 ;  /* 0x000006543f067896 */ /* 0x000fd20008000006 */
[----:B------:R-:W-:Y:S01]  /*1010*/  SYNCS.ARRIVE.TRANS64.RED.A1T0 RZ, [UR6], RZ ;  /* 0x000000ffffff79a7 */ /* 0x000fe20008100406 */
[----:B------:R-:W-:Y:S05]  /*1020*/  @P0 BRA `(.L_x_18) ;  /* 0x0000000000040947 */ /* 0x000fea0003800000 */
[----:B------:R-:W-:Y:S01]  /*1030*/  BPT.TRAP 0x1 ;  /* 0x000000040000795c */ /* 0x000fe20000300000 */
.L_x_18:
[----:B------:R-:W-:Y:S01]  /*1040*/  UIADD3 UR4, UR4, 0x1, URZ ;  /* 0x0000000104047890 */ /* 0x000fe2000fffe03f */
[C---:B------:R-:W-:Y:S01]  /*1050*/  ISETP.GT.AND P0, PT, R5.reuse, 0x1, PT ;  /* 0x000000010500780c */ /* 0x040fe20003f04270 */
[----:B------:R-:W-:Y:S01]  /*1060*/  UIADD3 UR5, UR5, 0x1, URZ ;  /* 0x0000000105057890 */ /* 0x000fe2000fffe03f */
[----:B------:R-:W-:Y:S01]  /*1070*/  VIADD R5, R5, 0xffffffff ;  /* 0xffffffff05057836 */ /* 0x000fe20000000000 */
[----:B------:R-:W-:Y:S02]  /*1080*/  UISETP.NE.AND UP0, UPT, UR4, 0x9, UPT ;  /* 0x000000090400788c */ /* 0x000fe4000bf05270 */
[----:B------:R-:W-:Y:S02]  /*1090*/  UISETP.NE.AND UP1, UPT, UR5, 0x9, UPT ;  /* 0x000000090500788c */ /* 0x000fe4000bf25270 */
[----:B------:R-:W-:Y:S02]  /*10a0*/  USEL UR6, URZ, 0x1, UP0 ;  /* 0x000000013f067887 */ /* 0x000fe40008000000 */
[----:B------:R-:W-:-:S02]  /*10b0*/  USEL UR4, UR4, URZ, UP0 ;  /* 0x0000003f04047287 */ /* 0x000fc40008000000 */
[----:B------:R-:W-:Y:S02]  /*10c0*/  USEL UR5, UR5, URZ, UP1 ;  /* 0x0000003f05057287 */ /* 0x000fe40008800000 */
[----:B------:R-:W-:Y:S01]  /*10d0*/  UPLOP3.LUT UP0, UPT, UPT, UPT, UPT, 0x80, 0x0 ;  /* 0x000000000000789c */ /* 0x000fe20003f0f070 */
[----:B------:R-:W-:Y:S01]  /*10e0*/  LOP3.LUT R9, R9, UR6, RZ, 0x3c, !PT ;  /* 0x0000000609097c12 */ /* 0x000fe2000f8e3cff */
[----:B------:R-:W-:Y:S09]  /*10f0*/  @P0 BRA `(.L_x_19) ;  /* 0xfffffffc00240947 */ /* 0x000ff2000383ffff */
.L_x_14:
[----:B------:R-:W-:Y:S01]  /*1100*/  ISETP.GE.AND P0, PT, R4, 0x1, PT ;  /* 0x000000010400780c */ /* 0x000fe20003f06270 */
[----:B------:R-:W-:-:S12]  /*1110*/  WARPGROUP.DEPBAR.LE gsb0, 0x0 ;  /* 0x00008000000079c5 */ /* 0x000fd80000010000 */
[----:B------:R-:W-:Y:S05]  /*1120*/  @!P0 BRA `(.L_x_20) ;  /* 0x0000000000448947 */ /* 0x000fea0003800000 */
[----:B------:R-:W-:-:S04]  /*1130*/  LOP3.LUT R4, R2, 0x1, RZ, 0xfc, !PT ;  /* 0x0000000102047812 */ /* 0x000fc800078efcff */
[----:B------:R-:W-:-:S13]  /*1140*/  ISETP.NE.AND P0, PT, R4, 0x3, PT ;  /* 0x000000030400780c */ /* 0x000fda0003f05270 */
[----:B------:R-:W-:Y:S05]  /*1150*/  @!P0 BRA `(.L_x_21) ;  /* 0x0000000000048947 */ /* 0x000fea0003800000 */
[----:B------:R-:W-:Y:S01]  /*1160*/  BPT.TRAP 0x1 ;  /* 0x000000040000795c */ /* 0x000fe20000300000 */
.L_x_21:
[----:B0-----:R-:W0:Y:S01]  /*1170*/  S2R R7, SR_CgaCtaId ;  /* 0x0000000000077919 */ /* 0x001e220000008800 */
[----:B------:R-:W-:Y:S01]  /*1180*/  IMAD.WIDE.U32 R4, R6, 0x38e38e39, RZ ;  /* 0x38e38e3906047825 */ /* 0x000fe200078e00ff */
[----:B------:R-:W-:Y:S02]  /*1190*/  MOV R4, 0x400 ;  /* 0x0000040000047802 */ /* 0x000fe40000000f00 */
[----:B------:R-:W-:Y:S02]  /*11a0*/  ISETP.GT.U32.AND P0, PT, R2, 0x1, PT ;  /* 0x000000010200780c */ /* 0x000fe40003f04070 */
[----:B------:R-:W-:-:S05]  /*11b0*/  SHF.R.U32.HI R5, RZ, 0x1, R5 ;  /* 0x00000001ff057819 */ /* 0x000fca0000011605 */
[----:B------:R-:W-:Y:S01]  /*11c0*/  IMAD R6, R5, -0x9, R6 ;  /* 0xfffffff705067824 */ /* 0x000fe200078e0206 */
[----:B0-----:R-:W-:-:S05]  /*11d0*/  LEA R7, R7, R4, 0x18 ;  /* 0x0000000407077211 */ /* 0x001fca00078ec0ff */
[----:B------:R-:W-:-:S04]  /*11e0*/  IMAD R6, R6, 0x8, R7 ;  /* 0x0000000806067824 */ /* 0x000fc800078e0207 */
[----:B------:R-:W-:-:S05]  /*11f0*/  VIADD R6, R6, 0x36048 ;  /* 0x0003604806067836 */ /* 0x000fca0000000000 */
[----:B------:R-:W-:-:S04]  /*1200*/  PRMT R6, RZ, 0x654, R6 ;  /* 0x00000654ff067816 */ /* 0x000fc80000000006 */
[----:B------:R1:W-:Y:S01]  /*1210*/  SYNCS.ARRIVE.TRANS64.RED.A1T0 RZ, [R6+URZ], RZ ;  /* 0x000000ff06ff79a7 */ /* 0x0003e2000810043f */
[----:B------:R-:W-:Y:S05]  /*1220*/  @P0 BRA `(.L_x_20) ;  /* 0x0000000000040947 */ /* 0x000fea0003800000 */
[----:B------:R-:W-:Y:S01]  /*1230*/  BPT.TRAP 0x1 ;  /* 0x000000040000795c */ /* 0x000fe20000300000 */
.L_x_20:
[----:B------:R-:W2:Y:S01]  /*1240*/  S2R R5, SR_TID.X ;  /* 0x0000000000057919 */ /* 0x000ea20000002100 */
[----:B------:R-:W-:Y:S01]  /*1250*/  ULDC.64 UR4, c[0x0][0x280] ;  /* 0x0000a00000047ab9 */ /* 0x000fe20000000a00 */
[----:B------:R-:W4:Y:S01]  /*1260*/  S2R R4, SR_CTAID.Y ;  /* 0x0000000000047919 */ /* 0x000f220000002600 */
[----:B------:R-:W0:Y:S01]  /*1270*/  S2R R15, SR_CTAID.X ;  /* 0x00000000000f7919 */ /* 0x000e220000002500 */
[----:B--2---:R-:W-:-:S04]  /*1280*/  SHF.R.S32.HI R2, RZ, 0x1f, R5 ;  /* 0x0000001fff027819 */ /* 0x004fc80000011405 */
[----:B------:R-:W-:Y:S01]  /*1290*/  LEA.HI R2, R2, R5, RZ, 0x7 ;  /* 0x0000000502027211 */ /* 0x000fe200078f38ff */
[----:B----4-:R-:W-:-:S03]  /*12a0*/  IMAD.SHL.U32 R4, R4, 0x80, RZ ;  /* 0x0000008004047824 */ /* 0x010fc600078e00ff */
[----:B------:R-:W-:Y:S01]  /*12b0*/  LOP3.LUT R2, R2, 0xffffff80, RZ, 0xc0, !PT ;  /* 0xffffff8002027812 */ /* 0x000fe200078ec0ff */
[----:B0-----:R-:W-:Y:S01]  /*12c0*/  IMAD.SHL.U32 R8, R15, 0x40, RZ ;  /* 0x000000400f087824 */ /* 0x001fe200078e00ff */
[----:B------:R-:W-:-:S03]  /*12d0*/  ISETP.GE.AND P0, PT, R4, UR5, PT ;  /* 0x0000000504007c0c */ /* 0x000fc6000bf06270 */
[----:B------:R-:W-:Y:S01]  /*12e0*/  IMAD.IADD R2, R5, 0x1, -R2 ;  /* 0x0000000105027824 */ /* 0x000fe200078e0a02 */
[----:B------:R-:W-:-:S04]  /*12f0*/  ISETP.GE.OR P0, PT, R8, UR4, P0 ;  /* 0x0000000408007c0c */ /* 0x000fc80008706670 */
[----:B------:R-:W-:-:S04]  /*1300*/  SHF.R.S32.HI R5, RZ, 0x1f, R2 ;  /* 0x0000001fff057819 */ /* 0x000fc80000011402 */
[----:B-1----:R-:W-:-:S04]  /*1310*/  LEA.HI R6, R5, R2, RZ, 0x2 ;  /* 0x0000000205067211 */ /* 0x002fc800078f10ff */
[--C-:B------:R-:W-:Y:S02]  /*1320*/  SHF.R.S32.HI R10, RZ, 0x2, R6.reuse ;  /* 0x00000002ff0a7819 */ /* 0x100fe40000011406 */
[----:B------:R-:W-:-:S04]  /*1330*/  SHF.R.S32.HI R7, RZ, 0x1f, R6 ;  /* 0x0000001fff077819 */ /* 0x000fc80000011406 */
[----:B------:R-:W-:-:S04]  /*1340*/  LEA.HI R7, R7, R10, RZ, 0x3 ;  /* 0x0000000a07077211 */ /* 0x000fc800078f18ff */
[----:B------:R-:W-:Y:S01]  /*1350*/  LOP3.LUT R11, R7, 0xfffffff8, RZ, 0xc0, !PT ;  /* 0xfffffff8070b7812 */ /* 0x000fe200078ec0ff */
[----:B------:R-:W-:Y:S06]  /*1360*/  @P0 EXIT ;  /* 0x000000000000094d */ /* 0x000fec0003800000 */
[----:B------:R-:W0:Y:S01]  /*1370*/  LDC.64 R16, c[0x0][0x5d0] ;  /* 0x00017400ff107b82 */ /* 0x000e220000000a00 */
[----:B------:R-:W-:Y:S01]  /*1380*/  IMAD.IADD R10, R10, 0x1, -R11 ;  /* 0x000000010a0a7824 */ /* 0x000fe200078e0a0b */
[----:B------:R-:W-:Y:S02]  /*1390*/  LOP3.LUT R7, R6, 0x7ffffffc, RZ, 0xc0, !PT ;  /* 0x7ffffffc06077812 */ /* 0x000fe400078ec0ff */
[----:B------:R-:W-:Y:S02]  /*13a0*/  LEA.HI R5, R5, R2, RZ, 0x5 ;  /* 0x0000000205057211 */ /* 0x000fe400078f28ff */
[----:B------:R-:W-:Y:S01]  /*13b0*/  SHF.R.S32.HI R11, RZ, 0x1f, R10 ;  /* 0x0000001fff0b7819 */ /* 0x000fe2000001140a */
[----:B------:R-:W-:Y:S01]  /*13c0*/  IMAD.IADD R7, R2, 0x1, -R7 ;  /* 0x0000000102077824 */ /* 0x000fe200078e0a07 */
[----:B------:R-:W-:Y:S02]  /*13d0*/  SHF.R.S32.HI R5, RZ, 0x5, R5 ;  /* 0x00000005ff057819 */ /* 0x000fe40000011405 */
[----:B---3-5:R-:W-:Y:S01]  /*13e0*/  FSETP.NEU.AND P1, PT, R3, RZ, PT ;  /* 0x000000ff0300720b */ /* 0x028fe20003f2d000 */
[----:B------:R-:W-:-:S02]  /*13f0*/  IMAD.SHL.U32 R7, R7, 0x2, RZ ;  /* 0x0000000207077824 */ /* 0x000fc400078e00ff */
[----:B------:R-:W-:-:S03]  /*1400*/  IMAD.WIDE R14, R15, 0x40, R10 ;  /* 0x000000400f0e7825 */ /* 0x000fc600078e020a */
[----:B------:R-:W-:Y:S01]  /*1410*/  SHF.R.S32.HI R9, RZ, 0x1f, R7 ;  /* 0x0000001fff097819 */ /* 0x000fe20000011407 */
[C---:B------:R-:W-:Y:S01]  /*1420*/  IMAD R11, R5.reuse, -0x10, -R8 ;  /* 0xfffffff0050b7824 */ /* 0x040fe200078e0a08 */
[C---:B------:R-:W-:Y:S01]  /*1430*/  IADD3 R8, P0, R4.reuse, R7, RZ ;  /* 0x0000000704087210 */ /* 0x040fe20007f1e0ff */
[----:B------:R-:W-:Y:S01]  /*1440*/  IMAD.WIDE R14, R5, 0x10, R14 ;  /* 0x00000010050e7825 */ /* 0x000fe200078e020e */
[----:B------:R-:W-:Y:S02]  /*1450*/  IADD3 R2, -R7, UR5, -R4 ;  /* 0x0000000507027c10 */ /* 0x000fe4000fffe904 */
[----:B------:R-:W-:Y:S01]  /*1460*/  LEA.HI.X.SX32 R9, R4, R9, 0x1, P0 ;  /* 0x0000000904097211 */ /* 0x000fe200000f0eff */
[-C--:B0-----:R-:W-:Y:S01]  /*1470*/  IMAD R4, R15, R16.reuse, RZ ;  /* 0x000000100f047224 */ /* 0x081fe200078e02ff */
[----:B------:R-:W-:Y:S02]  /*1480*/  IADD3 R10, R11, UR4, -R10 ;  /* 0x000000040b0a7c10 */ /* 0x000fe4000fffe80a */
[----:B------:R-:W-:Y:S01]  /*1490*/  ISETP.GT.AND P0, PT, R2, RZ, PT ;  /* 0x000000ff0200720c */ /* 0x000fe20003f04270 */
[----:B------:R-:W-:Y:S01]  /*14a0*/  IMAD.WIDE.U32 R12, R14, R16, R8 ;  /* 0x000000100e0c7225 */ /* 0x000fe200078e0008 */
[----:B------:R-:W-:-:S02]  /*14b0*/  SHF.L.U64.HI R11, R16, 0x3, R17 ;  /* 0x00000003100b7819 */ /* 0x000fc40000010211 */
[----:B------:R-:W-:Y:S01]  /*14c0*/  ISETP.GT.AND P2, PT, R10, RZ, P0 ;  /* 0x000000ff0a00720c */ /* 0x000fe20000744270 */
[----:B------:R-:W-:Y:S02]  /*14d0*/  IMAD R7, R14, R17, R4 ;  /* 0x000000110e077224 */ /* 0x000fe400078e0204 */
[----:B------:R-:W-:Y:S02]  /*14e0*/  IMAD.SHL.U32 R16, R16, 0x8, RZ ;  /* 0x0000000810107824 */ /* 0x000fe400078e00ff */
[----:B------:R-:W-:Y:S01]  /*14f0*/  IMAD.IADD R7, R13, 0x1, R7 ;  /* 0x000000010d077824 */ /* 0x000fe200078e0207 */
[----:B------:R-:W-:Y:S07]  /*1500*/  @!P1 BRA `(.L_x_22) ;  /* 0x0000002c00fc9947 */ /* 0x000fee0003800000 */
[----:B------:R-:W-:Y:S01]  /*1510*/  ULDC.64 UR6, c[0x0][0x5b0] ;  /* 0x00016c0000067ab9 */ /* 0x000fe20000000a00 */
[----:B------:R-:W-:Y:S01]  /*1520*/  ULDC.64 UR8, c[0x0][0x5a8] ;  /* 0x00016a0000087ab9 */ /* 0x000fe20000000a00 */
[----:B------:R-:W-:Y:S01]  /*1530*/  IMAD R13, R15, UR6, RZ ;  /* 0x000000060f0d7c24 */ /* 0x000fe2000f8e02ff */
[----:B------:R-:W-:Y:S01]  /*1540*/  ULDC.64 UR4, c[0x0][0x5c8] ;  /* 0x0001720000047ab9 */ /* 0x000fe20000000a00 */
[----:B------:R-:W-:-:S04]  /*1550*/  IMAD.WIDE.U32 R18, R14, UR6, R8 ;  /* 0x000000060e127c25 */ /* 0x000fc8000f8e0008 */
[----:B------:R-:W-:Y:S01]  /*1560*/  IMAD R13, R14, UR7, R13 ;  /* 0x000000070e0d7c24 */ /* 0x000fe2000f8e020d */
[----:B------:R-:W-:-:S03]  /*1570*/  LEA R4, P1, R18, UR8, 0x1 ;  /* 0x0000000812047c11 */ /* 0x000fc6000f8208ff */
[----:B------:R-:W-:-:S05]  /*1580*/  IMAD.IADD R5, R19, 0x1, R13 ;  /* 0x0000000113057824 */ /* 0x000fca00078e020d */
[----:B------:R-:W-:-:S05]  /*1590*/  LEA.HI.X R5, R18, UR9, R5, 0x1, P1 ;  /* 0x0000000912057c11 */ /* 0x000fca00088f0c05 */
[----:B------:R-:W2:Y:S01]  /*15a0*/  @P2 LDG.E.LTC128B.U16 R17, desc[UR12][R4.64] ;  /* 0x0000000c04112981 */ /* 0x000ea2000c1e1520 */
[----:B------:R-:W-:Y:S01]  /*15b0*/  ISETP.GT.AND P1, PT, R2, 0x1, PT ;  /* 0x000000010200780c */ /* 0x000fe20003f24270 */
[----:B------:R-:W-:Y:S03]  /*15c0*/  BSSY B0, `(.L_x_23) ;  /* 0x000000b000007945 */ /* 0x000fe60003800000 */
[----:B------:R-:W-:Y:S01]  /*15d0*/  ISETP.GT.AND P3, PT, R10, RZ, P1 ;  /* 0x000000ff0a00720c */ /* 0x000fe20000f64270 */
[----:B--2---:R-:W-:-:S05]  /*15e0*/  HADD2.F32 R6, -RZ, R17.H0_H0 ;  /* 0x20000011ff067230 */ /* 0x004fca0000004100 */
[----:B------:R-:W-:Y:S01]  /*15f0*/  FMUL R19, R6, R3 ;  /* 0x0000000306137220 */ /* 0x000fe20000400000 */
[----:B------:R-:W-:-:S03]  /*1600*/  LEA R6, P4, R12, UR4, 0x1 ;  /* 0x000000040c067c11 */ /* 0x000fc6000f8808ff */
[----:B------:R-:W-:Y:S01]  /*1610*/  FFMA R19, R24, R0, R19 ;  /* 0x0000000018137223 */ /* 0x000fe20000000013 */
[----:B------:R-:W-:-:S04]  /*1620*/  LEA.HI.X R7, R12, UR5, R7, 0x1, P4 ;  /* 0x000000050c077c11 */ /* 0x000fc8000a0f0c07 */
[----:B------:R-:W-:-:S05]  /*1630*/  F2FP.F16.F32.PACK_AB R19, RZ, R19 ;  /* 0x00000013ff13723e */ /* 0x000fca00000000ff */
[----:B------:R0:W-:Y:S01]  /*1640*/  @P2 STG.E.U16 desc[UR12][R6.64], R19 ;  /* 0x0000001306002986 */ /* 0x0001e2000c10150c */
[----:B------:R-:W-:Y:S05]  /*1650*/  @!P3 BRA `(.L_x_24) ;  /* 0x000000000004b947 */ /* 0x000fea0003800000 */
[----:B------:R1:W5:Y:S02]  /*1660*/  LDG.E.LTC128B.U16 R17, desc[UR12][R4.64+0x2] ;  /* 0x0000020c04117981 */ /* 0x000364000c1e1520 */
.L_x_24:
[----:B------:R-:W-:Y:S05]  /*1670*/  BSYNC B0 ;  /* 0x0000000000007941 */ /* 0x000fea0003800000 */
.L_x_23:
[----:B------:R-:W-:Y:S01]  /*1680*/  USHF.L.U32 UR5, UR6, 0x3, URZ ;  /* 0x0000000306057899 */ /* 0x000fe2000800063f */
[----:B-----5:R-:W-:Y:S01]  /*1690*/  HADD2.F32 R12, -RZ, R17.H0_H0 ;  /* 0x20000011ff0c7230 */ /* 0x020fe20000004100 */
[----:B------:R-:W-:Y:S01]  /*16a0*/  USHF.L.U64.HI UR4, UR6, 0x3, UR7 ;  /* 0x0000000306047899 */ /* 0x000fe20008010207 */
[----:B------:R-:W-:-:S03]  /*16b0*/  ISETP.GT.AND P0, PT, R10, 0x8, P0 ;  /* 0x000000080a00780c */ /* 0x000fc60000704270 */
[----:B------:R-:W-:Y:S02]  /*16c0*/  IMAD.U32 R18, RZ, RZ, UR5 ;  /* 0x00000005ff127e24 */ /* 0x000fe4000f8e00ff */
[----:B------:R-:W-:Y:S01]  /*16d0*/  FMUL R12, R12, R3 ;  /* 0x000000030c0c7220 */ /* 0x000fe20000400000 */
[----:B0-----:R-:W-:-:S03]  /*16e0*/  IMAD.U32 R19, RZ, RZ, UR4 ;  /* 0x00000004ff137e24 */ /* 0x001fc6000f8e00ff */
[----:B------:R-:W-:Y:S01]  /*16f0*/  FFMA R12, R25, R0, R12 ;  /* 0x00000000190c7223 */ /* 0x000fe2000000000c */
[----:B------:R-:W-:-:S04]  /*1700*/  IMAD.WIDE.U32 R18, R14, UR6, R18 ;  /* 0x000000060e127c25 */ /* 0x000fc8000f8e0012 */
[----:B------:R-:W-:Y:S02]  /*1710*/  F2FP.F16.F32.PACK_AB R12, RZ, R12 ;  /* 0x0000000cff0c723e */ /* 0x000fe400000000ff */
[----:B------:R-:W-:Y:S02]  /*1720*/  IADD3 R14, P2, R8, R18, RZ ;  /* 0x00000012080e7210 */ /* 0x000fe40007f5e0ff */
[----:B------:R-:W-:Y:S02]  /*1730*/  PRMT R15, R12, 0x7610, R15 ;  /* 0x000076100c0f7816 */ /* 0x000fe4000000000f */
[----:B------:R-:W-:Y:S02]  /*1740*/  IADD3.X R9, R9, R13, R19, P2, !PT ;  /* 0x0000000d09097210 */ /* 0x000fe400017fe413 */
[C---:B------:R-:W-:Y:S01]  /*1750*/  LEA R8, P2, R14.reuse, UR8, 0x1 ;  /* 0x000000080e087c11 */ /* 0x040fe2000f8408ff */
[----:B------:R0:W-:Y:S03]  /*1760*/  @P3 STG.E.U16 desc[UR12][R6.64+0x2], R15 ;  /* 0x0000020f06003986 */ /* 0x0001e6000c10150c */
[----:B------:R-:W-:-:S02]  /*1770*/  LEA.HI.X R9, R14, UR9, R9, 0x1, P2 ;  /* 0x000000090e097c11 */ /* 0x000fc400090f0c09 */
[----:B------:R-:W-:-:S06]  /*1780*/  PRMT R14, R17, 0x7610, R14 ;  /* 0x00007610110e7816 */ /* 0x000fcc000000000e */
[----:B------:R-:W2:Y:S01]  /*1790*/  @P0 LDG.E.LTC128B.U16 R14, desc[UR12][R8.64] ;  /* 0x0000000c080e0981 */ /* 0x000ea2000c1e1520 */
[C---:B------:R-:W-:Y:S01]  /*17a0*/  SHF.L.U64.HI R11, R16.reuse, 0x1, R11 ;  /* 0x00000001100b7819 */ /* 0x040fe2000001020b */
[----:B------:R-:W-:Y:S01]  /*17b0*/  BSSY B0, `(.L_x_25) ;  /* 0x000000b000007945 */ /* 0x000fe20003800000 */
[----:B------:R-:W-:Y:S02]  /*17c0*/  LEA R16, P2, R16, R6, 0x1 ;  /* 0x0000000610107211 */ /* 0x000fe400078408ff */
[----:B------:R-:W-:-:S03]  /*17d0*/  ISETP.GT.AND P1, PT, R10, 0x8, P1 ;  /* 0x000000080a00780c */ /* 0x000fc60000f24270 */
[----:B------:R-:W-:Y:S02]  /*17e0*/  IMAD.X R17, R11, 0x1, R7, P2 ;  /* 0x000000010b117824 */ /* 0x000fe400010e0607 */
[----:B--2---:R-:W-:-:S05]  /*17f0*/  HADD2.F32 R12, -RZ, R14.H0_H0 ;  /* 0x2000000eff0c7230 */ /* 0x004fca0000004100 */
[----:B------:R-:W-:-:S04]  /*1800*/  FMUL R13, R12, R3 ;  /* 0x000000030c0d7220 */ /* 0x000fc80000400000 */
[----:B------:R-:W-:-:S05]  /*1810*/  FFMA R13, R26, R0, R13 ;  /* 0x000000001a0d7223 */ /* 0x000fca000000000d */
[----:B------:R-:W-:-:S05]  /*1820*/  F2FP.F16.F32.PACK_AB R13, RZ, R13 ;  /* 0x0000000dff0d723e */ /* 0x000fca00000000ff */
[----:B------:R0:W-:Y:S01]  /*1830*/  @P0 STG.E.U16 desc[UR12][R16.64], R13 ;  /* 0x0000000d10000986 */ /* 0x0001e2000c10150c */
[----:B------:R-:W-:Y:S05]  /*1840*/  @!P1 BRA `(.L_x_26) ;  /* 0x0000000000049947 */ /* 0x000fea0003800000 */
[----:B------:R2:W5:Y:S02]  /*1850*/  LDG.E.LTC128B.U16 R14, desc[UR12][R8.64+0x2] ;  /* 0x0000020c080e7981 */ /* 0x000564000c1e1520 */
.L_x_26:
[----:B------:R-:W-:Y:S05]  /*1860*/  BSYNC B0 ;  /* 0x0000000000007941 */ /* 0x000fea0003800000 */
.L_x_25:
[----:B-----5:R-:W-:Y:S01]  /*1870*/  HADD2.F32 R12, -RZ, R14.H0_H0 ;  /* 0x2000000eff0c7230 */ /* 0x020fe20000004100 */
[----:B------:R-:W-:Y:S01]  /*1880*/  ISETP.GT.AND P0, PT, R2, 0x8, PT ;  /* 0x000000080200780c */ /* 0x000fe20003f04270 */
[----:B0-----:R-:W-:Y:S01]  /*1890*/  @P1 IMAD.MOV.U32 R13, RZ, RZ, R17 ;  /* 0x000000ffff0d1224 */ /* 0x001fe200078e0011 */
[----:B------:R-:W-:Y:S02]  /*18a0*/  BSSY B0, `(.L_x_27) ;  /* 0x000000a000007945 */ /* 0x000fe40003800000 */
[----:B------:R-:W-:Y:S01]  /*18b0*/  FMUL R12, R12, R3 ;  /* 0x000000030c0c7220 */ /* 0x000fe20000400000 */
[----:B------:R-:W-:-:S03]  /*18c0*/  ISETP.GT.AND P2, PT, R10, RZ, P0 ;  /* 0x000000ff0a00720c */ /* 0x000fc60000744270 */
[----:B------:R-:W-:-:S05]  /*18d0*/  FFMA R12, R27, R0, R12 ;  /* 0x000000001b0c7223 */ /* 0x000fca000000000c */
[----:B------:R-:W-:-:S04]  /*18e0*/  F2FP.F16.F32.PACK_AB R12, RZ, R12 ;  /* 0x0000000cff0c723e */ /* 0x000fc800000000ff */
[----:B------:R-:W-:Y:S01]  /*18f0*/  PRMT R11, R12, 0x7610, R11 ;  /* 0x000076100c0b7816 */ /* 0x000fe2000000000b */
[----:B------:R-:W-:-:S05]  /*1900*/  @P1 IMAD.MOV.U32 R12, RZ, RZ, R16 ;  /* 0x000000ffff0c1224 */ /* 0x000fca00078e0010 */
[----:B------:R0:W-:Y:S01]  /*1910*/  @P1 STG.E.U16 desc[UR12][R12.64+0x2], R11 ;  /* 0x0000020b0c001986 */ /* 0x0001e2000c10150c */
[----:B------:R-:W-:Y:S05]  /*1920*/  @!P2 BRA `(.L_x_28) ;  /* 0x000000000004a947 */ /* 0x000fea0003800000 */
[----:B------:R3:W5:Y:S02]  /*1930*/  LDG.E.LTC128B.U16 R14, desc[UR12][R4.64+0x10] ;  /* 0x0000100c040e7981 */ /* 0x000764000c1e1520 */
.L_x_28:
[----:B------:R-:W-:Y:S05]  /*1940*/  BSYNC B0 ;  /* 0x0000000000007941 */ /* 0x000fea0003800000 */
.L_x_27:
[----:B0----5:R-:W-:Y:S01]  /*1950*/  HADD2.F32 R12, -RZ, R14.H0_H0 ;  /* 0x2000000eff0c7230 */ /* 0x021fe20000004100 */
[----:B------:R-:W-:Y:S01]  /*1960*/  ISETP.GT.AND P1, PT, R2, 0x9, PT ;  /* 0x000000090200780c */ /* 0x000fe20003f24270 */
[----:B------:R-:W-:Y:S03]  /*1970*/  BSSY B0, `(.L_x_29) ;  /* 0x0000008000007945 */ /* 0x000fe60003800000 */
[----:B------:R-:W-:Y:S01]  /*1980*/  FMUL R11, R12, R3 ;  /* 0x000000030c0b7220 */ /* 0x000fe20000400000 */
[----:B------:R-:W-:-:S03]  /*1990*/  ISETP.GT.AND P3, PT, R10, RZ, P1 ;  /* 0x000000ff0a00720c */ /* 0x000fc60000f64270 */
[----:B------:R-:W-:-:S05]  /*19a0*/  FFMA R11, R28, R0, R11 ;  /* 0x000000001c0b7223 */ /* 0x000fca000000000b */
[----:B------:R-:W-:-:S05]  /*19b0*/  F2FP.F16.F32.PACK_AB R11, RZ, R11 ;  /* 0x0000000bff0b723e */ /* 0x000fca00000000ff */
[----:B------:R0:W-:Y:S01]  /*19c0*/  @P2 STG.E.U16 desc[UR12][R6.64+0x10], R11 ;  /* 0x0000100b06002986 */ /* 0x0001e2000c10150c */
[----:B------:R-:W-:Y:S05]  /*19d0*/  @!P3 BRA `(.L_x_30) ;  /* 0x000000000004b947 */ /* 0x000fea0003800000 */
[----:B------:R4:W5:Y:S02]  /*19e0*/  LDG.E.LTC128B.U16 R14, desc[UR12][R4.64+0x12] ;  /* 0x0000120c040e7981 */ /* 0x000964000c1e1520 */
.L_x_30:
[----:B------:R-:W-:Y:S05]  /*19f0*/  BSYNC B0 ;  /* 0x0000000000007941 */ /* 0x000fea0003800000 */
.L_x_29:
[----:B-----5:R-:W-:Y:S01]  /*1a00*/  HADD2.F32 R12, -RZ, R14.H0_H0 ;  /* 0x2000000eff0c7230 */ /* 0x020fe20000004100 */
[----:B------:R-:W-:Y:S01]  /*1a10*/  ISETP.GT.AND P0, PT, R10, 0x8, P0 ;  /* 0x000000080a00780c */ /* 0x000fe20000704270 */
[----:B------:R-:W-:Y:S03]  /*1a20*/  BSSY B0, `(.L_x_31) ;  /* 0x0000007000007945 */ /* 0x000fe60003800000 */
[----:B------:R-:W-:-:S04]  /*1a30*/  FMUL R12, R12, R3 ;  /* 0x000000030c0c7220 */ /* 0x000fc80000400000 */
[----:B------:R-:W-:-:S05]  /*1a40*/  FFMA R12, R29, R0, R12 ;  /* 0x000000001d0c7223 */ /* 0x000fca000000000c */
[----:B------:R-:W-:-:S05]  /*1a50*/  F2FP.F16.F32.PACK_AB R12, RZ, R12 ;  /* 0x0000000cff0c723e */ /* 0x000fca00000000ff */
[----:B------:R0:W-:Y:S01]  /*1a60*/  @P3 STG.E.U16 desc[UR12][R6.64+0x12], R12 ;  /* 0x0000120c06003986 */ /* 0x0001e2000c10150c */
[----:B------:R-:W-:Y:S05]  /*1a70*/  @!P0 BRA `(.L_x_32) ;  /* 0x0000000000048947 */ /* 0x000fea0003800000 */
[----:B------:R0:W5:Y:S02]  /*1a80*/  LDG.E.LTC128B.U16 R14, desc[UR12][R8.64+0x10] ;  /* 0x0000100c080e7981 */ /* 0x000164000c1e1520 */
.L_x_32:
[----:B------:R-:W-:Y:S05]  /*1a90*/  BSYNC B0 ;  /* 0x0000000000007941 */ /* 0x000fea0003800000 */
.L_x_31:
[----:B0----5:R-:W-:Y:S01]  /*1aa0*/  HADD2.F32 R12, -RZ, R14.H0_H0 ;  /* 0x2000000eff0c7230 */ /* 0x021fe20000004100 */
[----:B------:R-:W-:Y:S01]  /*1ab0*/  ISETP.GT.AND P1, PT, R10, 0x8, P1 ;  /* 0x000000080a00780c */ /* 0x000fe20000f24270 */
[----:B------:R-:W-:Y:S01]  /*1ac0*/  @P0 IMAD.MOV.U32 R13, RZ, RZ, R17 ;  /* 0x000000ffff0d0224 */ /* 0x000fe200078e0011 */
[----:B------:R-:W-:Y:S02]  /*1ad0*/  BSSY B0, `(.L_x_33) ;  /* 0x0000008000007945 */ /* 0x000fe40003800000 */
[----:B------:R-:W-:Y:S01]  /*1ae0*/  FMUL R11, R12, R3 ;  /* 0x000000030c0b7220 */ /* 0x000fe20000400000 */
[----:B------:R-:W-:-:S03]  /*1af0*/  @P0 IMAD.MOV.U32 R12, RZ, RZ, R16 ;  /* 0x000000ffff0c0224 */ /* 0x000fc600078e0010 */
[----:B------:R-:W-:-:S05]  /*1b00*/  FFMA R11, R30, R0, R11 ;  /* 0x000000001e0b7223 */ /* 0x000fca000000000b */
[----:B------:R-:W-:-:S05]  /*1b10*/  F2FP.F16.F32.PACK_AB R11, RZ, R11 ;  /* 0x0000000bff0b723e */ /* 0x000fca00000000ff */
[----:B------:R0:W-:Y:S01]  /*1b20*/  @P0 STG.E.U16 desc[UR12][R12.64+0x10], R11 ;  /* 0x0000100b0c000986 */ /* 0x0001e2000c10150c */
[----:B------:R-:W-:Y:S05]  /*1b30*/  @!P1 BRA `(.L_x_34) ;  /* 0x0000000000049947 */ /* 0x000fea0003800000 */
[----:B------:R0:W5:Y:S02]  /*1b40*/  LDG.E.LTC128B.U16 R14, desc[UR12][R8.64+0x12] ;  /* 0x0000120c080e7981 */ /* 0x000164000c1e1520 */
.L_x_34:
[----:B------:R-:W-:Y:S05]  /*1b50*/  BSYNC B0 ;  /* 0x0000000000007941 */ /* 0x000fea0003800000 */
.L_x_33:
[----:B0----5:R-:W-:Y:S01]  /*1b60*/  HADD2.F32 R12, -RZ, R14.H0_H0 ;  /* 0x2000000eff0c7230 */ /* 0x021fe20000004100 */
[----:B------:R-:W-:Y:S01]  /*1b70*/  ISETP.GT.AND P0, PT, R2, 0x10, PT ;  /* 0x000000100200780c */ /* 0x000fe20003f04270 */
[----:B------:R-:W-:Y:S01]  /*1b80*/  @P1 IMAD.MOV.U32 R13, RZ, RZ, R17 ;  /* 0x000000ffff0d1224 */ /* 0x000fe200078e0011 */
        /* <DEDUP_REMOVED lines=10> */
.L_x_36:
[----:B------:R-:W-:Y:S05]  /*1c30*/  BSYNC B0 ;  /* 0x0000000000007941 */ /* 0x000fea0003800000 */
.L_x_35:
        /* <DEDUP_REMOVED lines=10> */
.L_x_38:
[----:B------:R-:W-:Y:S05]  /*1ce0*/  BSYNC B0 ;  /* 0x0000000000007941 */ /* 0x000fea0003800000 */
.L_x_37:
        /* <DEDUP_REMOVED lines=9> */
.L_x_40:
[----:B------:R-:W-:Y:S05]  /*1d80*/  BSYNC B0 ;  /* 0x0000000000007941 */ /* 0x000fea0003800000 */
.L_x_39:
        /* <DEDUP_REMOVED lines=11> */
.L_x_42:
[----:B------:R-:W-:Y:S05]  /*1e40*/  BSYNC B0 ;  /* 0x0000000000007941 */ /* 0x000fea0003800000 */
.L_x_41:
        /* <DEDUP_REMOVED lines=13> */
.L_x_44:
[----:B------:R-:W-:Y:S05]  /*1f20*/  BSYNC B0 ;  /* 0x0000000000007941 */ /* 0x000fea0003800000 */
.L_x_43:
        /* <DEDUP_REMOVED lines=10> */
.L_x_46:
[----:B------:R-:W-:Y:S05]  /*1fd0*/  BSYNC B0 ;  /* 0x0000000000007941 */ /* 0x000fea0003800000 */
.L_x_45:
        /* <DEDUP_REMOVED lines=9> */
.L_x_48:
[----:B------:R-:W-:Y:S05]  /*2070*/  BSYNC B0 ;  /* 0x0000000000007941 */ /* 0x000fea0003800000 */
.L_x_47:
        /* <DEDUP_REMOVED lines=11> */
.L_x_50:
[----:B------:R-:W-:Y:S05]  /*2130*/  BSYNC B0 ;  /* 0x0000000000007941 */ /* 0x000fea0003800000 */
.L_x_49:
        /* <DEDUP_REMOVED lines=13> */
.L_x_52:
[----:B------:R-:W-:Y:S05]  /*2210*/  BSYNC B0 ;  /* 0x0000000000007941 */ /* 0x000fea0003800000 */
.L_x_51:
        /* <DEDUP_REMOVED lines=10> */
.L_x_54:
[----:B------:R-:W-:Y:S05]  /*22c0*/  BSYNC B0 ;  /* 0x0000000000007941 */ /* 0x000fea0003800000 */
.L_x_53:
        /* <DEDUP_REMOVED lines=9> */
.L_x_56:
[----:B------:R-:W-:Y:S05]  /*2360*/  BSYNC B0 ;  /* 0x0000000000007941 */ /* 0x000fea0003800000 */
.L_x_55:
        /* <DEDUP_REMOVED lines=11> */
.L_x_58:
[----:B------:R-:W-:Y:S05]  /*2420*/  BSYNC B0 ;  /* 0x0000000000007941 */ /* 0x000fea0003800000 */
.L_x_57:
        /* <DEDUP_REMOVED lines=13> */
.L_x_60:
[----:B------:R-:W-:Y:S05]  /*2500*/  BSYNC B0 ;  /* 0x0000000000007941 */ /* 0x000fea0003800000 */
.L_x_59:
        /* <DEDUP_REMOVED lines=10> */
.L_x_62:
[----:B------:R-:W-:Y:S05]  /*25b0*/  BSYNC B0 ;  /* 0x0000000000007941 */ /* 0x000fea0003800000 */
.L_x_61:
        /* <DEDUP_REMOVED lines=9> */
.L_x_64:
[----:B------:R-:W-:Y:S05]  /*2650*/  BSYNC B0 ;  /* 0x0000000000007941 */ /* 0x000fea0003800000 */
.L_x_63:
        /* <DEDUP_REMOVED lines=11> */
.L_x_66:
[----:B------:R-:W-:Y:S05]  /*2710*/  BSYNC B0 ;  /* 0x0000000000007941 */ /* 0x000fea0003800000 */
.L_x_65:
        /* <DEDUP_REMOVED lines=13> */
.L_x_68:
[----:B------:R-:W-:Y:S05]  /*27f0*/  BSYNC B0 ;  /* 0x0000000000007941 */ /* 0x000fea0003800000 */
.L_x_67:
        /* <DEDUP_REMOVED lines=10> */
.L_x_70:
[----:B------:R-:W-:Y:S05]  /*28a0*/  BSYNC B0 ;  /* 0x0000000000007941 */ /* 0x000fea0003800000 */
.L_x_69:
        /* <DEDUP_REMOVED lines=9> */
.L_x_72:
[----:B------:R-:W-:Y:S05]  /*2940*/  BSYNC B0 ;  /* 0x0000000000007941 */ /* 0x000fea0003800000 */
.L_x_71:
        /* <DEDUP_REMOVED lines=11> */
.L_x_74:
[----:B------:R-:W-:Y:S05]  /*2a00*/  BSYNC B0 ;  /* 0x0000000000007941 */ /* 0x000fea0003800000 */
.L_x_73:
        /* <DEDUP_REMOVED lines=13> */
.L_x_76:
[----:B------:R-:W-:Y:S05]  /*2ae0*/  BSYNC B0 ;  /* 0x0000000000007941 */ /* 0x000fea0003800000 */
.L_x_75:
        /* <DEDUP_REMOVED lines=10> */
.L_x_78:
[----:B------:R-:W-:Y:S05]  /*2b90*/  BSYNC B0 ;  /* 0x0000000000007941 */ /* 0x000fea0003800000 */
.L_x_77:
        /* <DEDUP_REMOVED lines=9> */
.L_x_80:
[----:B------:R-:W-:Y:S05]  /*2c30*/  BSYNC B0 ;  /* 0x0000000000007941 */ /* 0x000fea0003800000 */
.L_x_79:
        /* <DEDUP_REMOVED lines=11> */
.L_x_82:
[----:B------:R-:W-:Y:S05]  /*2cf0*/  BSYNC B0 ;  /* 0x0000000000007941 */ /* 0x000fea0003800000 */
.L_x_81:
        /* <DEDUP_REMOVED lines=13> */
.L_x_84:
[----:B------:R-:W-:Y:S05]  /*2dd0*/  BSYNC B0 ;  /* 0x0000000000007941 */ /* 0x000fea0003800000 */
.L_x_83:
        /* <DEDUP_REMOVED lines=10> */
.L_x_86:
[----:B------:R-:W-:Y:S05]  /*2e80*/  BSYNC B0 ;  /* 0x0000000000007941 */ /* 0x000fea0003800000 */
.L_x_85:
        /* <DEDUP_REMOVED lines=9> */
.L_x_88:
[----:B------:R-:W-:Y:S05]  /*2f20*/  BSYNC B0 ;  /* 0x0000000000007941 */ /* 0x000fea0003800000 */
.L_x_87:
        /* <DEDUP_REMOVED lines=11> */
.L_x_90:
[----:B------:R-:W-:Y:S05]  /*2fe0*/  BSYNC B0 ;  /* 0x0000000000007941 */ /* 0x000fea0003800000 */
.L_x_89:
        /* <DEDUP_REMOVED lines=13> */
.L_x_92:
[----:B------:R-:W-:Y:S05]  /*30c0*/  BSYNC B0 ;  /* 0x0000000000007941 */ /* 0x000fea0003800000 */
.L_x_91:
        /* <DEDUP_REMOVED lines=10> */
.L_x_94:
[----:B------:R-:W-:Y:S05]  /*3170*/  BSYNC B0 ;  /* 0x0000000000007941 */ /* 0x000fea0003800000 */
.L_x_93:
        /* <DEDUP_REMOVED lines=9> */
.L_x_96:
[----:B------:R-:W-:Y:S05]  /*3210*/  BSYNC B0 ;  /* 0x0000000000007941 */ /* 0x000fea0003800000 */
.L_x_95:
        /* <DEDUP_REMOVED lines=11> */
.L_x_98:
[----:B------:R-:W-:Y:S05]  /*32d0*/  BSYNC B0 ;  /* 0x0000000000007941 */ /* 0x000fea0003800000 */
.L_x_97:
        /* <DEDUP_REMOVED lines=13> */
.L_x_100:
[----:B------:R-:W-:Y:S05]  /*33b0*/  BSYNC B0 ;  /* 0x0000000000007941 */ /* 0x000fea0003800000 */
.L_x_99:
        /* <DEDUP_REMOVED lines=10> */
.L_x_102:
[----:B------:R-:W-:Y:S05]  /*3460*/  BSYNC B0 ;  /* 0x0000000000007941 */ /* 0x000fea0003800000 */
.L_x_101:
        /* <DEDUP_REMOVED lines=9> */
.L_x_104:
[----:B------:R-:W-:Y:S05]  /*3500*/  BSYNC B0 ;  /* 0x0000000000007941 */ /* 0x000fea0003800000 */
.L_x_103:
        /* <DEDUP_REMOVED lines=11> */
.L_x_106:
[----:B------:R-:W-:Y:S05]  /*35c0*/  BSYNC B0 ;  /* 0x0000000000007941 */ /* 0x000fea0003800000 */
.L_x_105:
        /* <DEDUP_REMOVED lines=13> */
.L_x_108:
[----:B------:R-:W-:Y:S05]  /*36a0*/  BSYNC B0 ;  /* 0x0000000000007941 */ /* 0x000fea0003800000 */
.L_x_107:
        /* <DEDUP_REMOVED lines=10> */
.L_x_110:
[----:B------:R-:W-:Y:S05]  /*3750*/  BSYNC B0 ;  /* 0x0000000000007941 */ /* 0x000fea0003800000 */
.L_x_109:
        /* <DEDUP_REMOVED lines=9> */
.L_x_112:
[----:B------:R-:W-:Y:S05]  /*37f0*/  BSYNC B0 ;  /* 0x0000000000007941 */ /* 0x000fea0003800000 */
.L_x_111:
        /* <DEDUP_REMOVED lines=11> */
.L_x_114:
[----:B------:R-:W-:Y:S05]  /*38b0*/  BSYNC B0 ;  /* 0x0000000000007941 */ /* 0x000fea0003800000 */
.L_x_113:
        /* <DEDUP_REMOVED lines=13> */
.L_x_116:
[----:B------:R-:W-:Y:S05]  /*3990*/  BSYNC B0 ;  /* 0x0000000000007941 */ /* 0x000fea0003800000 */
.L_x_115:
        /* <DEDUP_REMOVED lines=10> */
.L_x_118:
[----:B------:R-:W-:Y:S05]  /*3a40*/  BSYNC B0 ;  /* 0x0000000000007941 */ /* 0x000fea0003800000 */
.L_x_117:
        /* <DEDUP_REMOVED lines=9> */
.L_x_120:
[----:B------:R-:W-:Y:S05]  /*3ae0*/  BSYNC B0 ;  /* 0x0000000000007941 */ /* 0x000fea0003800000 */
.L_x_119:
        /* <DEDUP_REMOVED lines=11> */
.L_x_122:
[----:B------:R-:W-:Y:S05]  /*3ba0*/  BSYNC B0 ;  /* 0x0000000000007941 */ /* 0x000fea0003800000 */
.L_x_121:
        /* <DEDUP_REMOVED lines=13> */
.L_x_124:
[----:B------:R-:W-:Y:S05]  /*3c80*/  BSYNC B0 ;  /* 0x0000000000007941 */ /* 0x000fea0003800000 */
.L_x_123:
        /* <DEDUP_REMOVED lines=10> */
.L_x_126:
[----:B------:R-:W-:Y:S05]  /*3d30*/  BSYNC B0 ;  /* 0x0000000000007941 */ /* 0x000fea0003800000 */
.L_x_125:
        /* <DEDUP_REMOVED lines=9> */
.L_x_128:
[----:B------:R-:W-:Y:S05]  /*3dd0*/  BSYNC B0 ;  /* 0x0000000000007941 */ /* 0x000fea0003800000 */
.L_x_127:
        /* <DEDUP_REMOVED lines=11> */
.L_x_130:
[----:B------:R-:W-:Y:S05]  /*3e90*/  BSYNC B0 ;  /* 0x0000000000007941 */ /* 0x000fea0003800000 */
.L_x_129:
        /* <DEDUP_REMOVED lines=13> */
.L_x_132:
[----:B------:R-:W-:Y:S05]  /*3f70*/  BSYNC B0 ;  /* 0x0000000000007941 */ /* 0x000fea0003800000 */
.L_x_131:
        /* <DEDUP_REMOVED lines=10> */
.L_x_134:
[----:B------:R-:W-:Y:S05]  /*4020*/  BSYNC B0 ;  /* 0x0000000000007941 */ /* 0x000fea0003800000 */
.L_x_133:
        /* <DEDUP_REMOVED lines=9> */
.L_x_136:
[----:B------:R-:W-:Y:S05]  /*40c0*/  BSYNC B0 ;  /* 0x0000000000007941 */ /* 0x000fea0003800000 */
.L_x_135:
        /* <DEDUP_REMOVED lines=11> */
.L_x_138:
[----:B------:R-:W-:Y:S05]  /*4180*/  BSYNC B0 ;  /* 0x0000000000007941 */ /* 0x000fea0003800000 */
.L_x_137:
        /* <DEDUP_REMOVED lines=13> */
.L_x_140:
[----:B------:R-:W-:Y:S05]  /*4260*/  BSYNC B0 ;  /* 0x0000000000007941 */ /* 0x000fea0003800000 */
.L_x_139:
        /* <DEDUP_REMOVED lines=10> */
.L_x_142:
[----:B------:R-:W-:Y:S05]  /*4310*/  BSYNC B0 ;  /* 0x0000000000007941 */ /* 0x000fea0003800000 */
.L_x_141:
        /* <DEDUP_REMOVED lines=9> */
.L_x_144:
[----:B------:R-:W-:Y:S05]  /*43b0*/  BSYNC B0 ;  /* 0x0000000000007941 */ /* 0x000fea0003800000 */
.L_x_143:
[----:B0----5:R-:W-:Y:S01]  /*43c0*/  HADD2.F32 R2, -RZ, R14.H0_H0 ;  /* 0x2000000eff027230 */ /* 0x021fe20000004100 */
[----:B------:R-:W-:Y:S01]  /*43d0*/  ISETP.GT.AND P1, PT, R10, 0x8, P1 ;  /* 0x000000080a00780c */ /* 0x000fe20000f24270 */
[----:B-1-34-:R-:W-:Y:S01]  /*43e0*/  @P0 IMAD.MOV.U32 R4, RZ, RZ, R16 ;  /* 0x000000ffff040224 */ /* 0x01afe200078e0010 */
[----:B------:R-:W-:Y:S02]  /*43f0*/  BSSY B0, `(.L_x_145) ;  /* 0x0000009000007945 */ /* 0x000fe40003800000 */
[----:B------:R-:W-:-:S04]  /*4400*/  FMUL R5, R2, R3 ;  /* 0x0000000302057220 */ /* 0x000fc80000400000 */
[----:B------:R-:W-:-:S05]  /*4410*/  FFMA R5, R86, R0, R5 ;  /* 0x0000000056057223 */ /* 0x000fca0000000005 */
[----:B------:R-:W-:-:S04]  /*4420*/  F2FP.F16.F32.PACK_AB R5, RZ, R5 ;  /* 0x00000005ff05723e */ /* 0x000fc800000000ff */
[----:B------:R-:W-:Y:S01]  /*4430*/  PRMT R2, R5, 0x7610, R2 ;  /* 0x0000761005027816 */ /* 0x000fe20000000002 */
[----:B------:R-:W-:-:S05]  /*4440*/  @P0 IMAD.MOV.U32 R5, RZ, RZ, R17 ;  /* 0x000000ffff050224 */ /* 0x000fca00078e0011 */
[----:B------:R0:W-:Y:S01]  /*4450*/  @P0 STG.E.U16 desc[UR12][R4.64+0xf0], R2 ;  /* 0x0000f00204000986 */ /* 0x0001e2000c10150c */
[----:B------:R-:W-:Y:S05]  /*4460*/  @!P1 BRA `(.L_x_146) ;  /* 0x0000000000049947 */ /* 0x000fea0003800000 */
[----:B------:R1:W5:Y:S02]  /*4470*/  LDG.E.LTC128B.U16 R14, desc[UR12][R8.64+0xf2] ;  /* 0x0000f20c080e7981 */ /* 0x000364000c1e1520 */
.L_x_146:
[----:B------:R-:W-:Y:S05]  /*4480*/  BSYNC B0 ;  /* 0x0000000000007941 */ /* 0x000fea0003800000 */
.L_x_145:
[----:B-----5:R-:W-:-:S05]  /*4490*/  HADD2.F32 R14, -RZ, R14.H0_H0 ;  /* 0x2000000eff0e7230 */ /* 0x020fca0000004100 */
[----:B------:R-:W-:-:S04]  /*44a0*/  FMUL R14, R14, R3 ;  /* 0x000000030e0e7220 */ /* 0x000fc80000400000 */
[----:B------:R-:W-:Y:S01]  /*44b0*/  FFMA R14, R87, R0, R14 ;  /* 0x00000000570e7223 */ /* 0x000fe2000000000e */
[----:B------:R-:W-:Y:S06]  /*44c0*/  @!P1 EXIT ;  /* 0x000000000000994d */ /* 0x000fec0003800000 */
[----:B------:R-:W-:-:S05]  /*44d0*/  F2FP.F16.F32.PACK_AB R14, RZ, R14 ;  /* 0x0000000eff0e723e */ /* 0x000fca00000000ff */
[----:B------:R-:W-:Y:S01]  /*44e0*/  STG.E.U16 desc[UR12][R16.64+0xf2], R14 ;  /* 0x0000f20e10007986 */ /* 0x000fe2000c10150c */
[----:B------:R-:W-:Y:S05]  /*44f0*/  EXIT ;  /* 0x000000000000794d */ /* 0x000fea0003800000 */
.L_x_22:
[----:B------:R-:W-:Y:S01]  /*4500*/  ISETP.GT.AND P3, PT, R2, 0x1, PT ;  /* 0x000000010200780c */ /* 0x000fe20003f64270 */
[----:B------:R-:W-:Y:S01]  /*4510*/  ULDC.64 UR4, c[0x0][0x5c8] ;  /* 0x0001720000047ab9 */ /* 0x000fe20000000a00 */
[-C--:B------:R-:W-:Y:S01]  /*4520*/  FMUL R24, R24, R0.reuse ;  /* 0x0000000018187220 */ /* 0x080fe20000400000 */
[-C--:B------:R-:W-:Y:S01]  /*4530*/  FMUL R25, R25, R0.reuse ;  /* 0x0000000019197220 */ /* 0x080fe20000400000 */
[----:B------:R-:W-:Y:S01]  /*4540*/  ISETP.GT.AND P4, PT, R10, RZ, P3 ;  /* 0x000000ff0a00720c */ /* 0x000fe20001f84270 */
[-C--:B------:R-:W-:Y:S01]  /*4550*/  FMUL R26, R26, R0.reuse ;  /* 0x000000001a1a7220 */ /* 0x080fe20000400000 */
[----:B------:R-:W-:Y:S01]  /*4560*/  LEA R4, P1, R12, UR4, 0x1 ;  /* 0x000000040c047c11 */ /* 0x000fe2000f8208ff */
[----:B------:R-:W-:Y:S01]  /*4570*/  FMUL R27, R27, R0 ;  /* 0x000000001b1b7220 */ /* 0x000fe20000400000 */
[----:B------:R-:W-:Y:S01]  /*4580*/  F2FP.F16.F32.PACK_AB R24, RZ, R24 ;  /* 0x00000018ff18723e */ /* 0x000fe200000000ff */
[-C--:B------:R-:W-:Y:S01]  /*4590*/  FMUL R28, R28, R0.reuse ;  /* 0x000000001c1c7220 */ /* 0x080fe20000400000 */
[----:B------:R-:W-:Y:S01]  /*45a0*/  LEA.HI.X R5, R12, UR5, R7, 0x1, P1 ;  /* 0x000000050c057c11 */ /* 0x000fe200088f0c07 */
[-C--:B------:R-:W-:Y:S01]  /*45b0*/  FMUL R29, R29, R0.reuse ;  /* 0x000000001d1d7220 */ /* 0x080fe20000400000 */
[----:B------:R-:W-:Y:S01]  /*45c0*/  F2FP.F16.F32.PACK_AB R25, RZ, R25 ;  /* 0x00000019ff19723e */ /* 0x000fe200000000ff */
[-C--:B------:R-:W-:Y:S01]  /*45d0*/  FMUL R30, R30, R0.reuse ;  /* 0x000000001e1e7220 */ /* 0x080fe20000400000 */
[----:B------:R-:W-:Y:S01]  /*45e0*/  ISETP.GT.AND P3, PT, R10, 0x8, P3 ;  /* 0x000000080a00780c */ /* 0x000fe20001f64270 */
[----:B------:R-:W-:Y:S01]  /*45f0*/  @P2 STG.E.U16 desc[UR12][R4.64], R24 ;  /* 0x0000001804002986 */ /* 0x000fe2000c10150c */
[----:B------:R-:W-:Y:S01]  /*4600*/  SHF.L.U64.HI R11, R16, 0x1, R11 ;  /* 0x00000001100b7819 */ /* 0x000fe2000001020b */
[----:B------:R-:W-:Y:S01]  /*4610*/  FMUL R31, R31, R0 ;  /* 0x000000001f1f7220 */ /* 0x000fe20000400000 */
[----:B------:R-:W-:Y:S01]  /*4620*/  ISETP.GT.AND P2, PT, R10, 0x8, P0 ;  /* 0x000000080a00780c */ /* 0x000fe20000744270 */
[----:B------:R-:W-:Y:S01]  /*4630*/  @P4 STG.E.U16 desc[UR12][R4.64+0x2], R25 ;  /* 0x0000021904004986 */ /* 0x000fe2000c10150c */
[----:B------:R-:W-:Y:S01]  /*4640*/  LEA R16, P4, R16, R4, 0x1 ;  /* 0x0000000410107211 */ /* 0x000fe200078808ff */
[-C--:B------:R-:W-:Y:S01]  /*4650*/  FMUL R32, R32, R0.reuse ;  /* 0x0000000020207220 */ /* 0x080fe20000400000 */
[C---:B------:R-:W-:Y:S01]  /*4660*/  ISETP.GT.AND P1, PT, R2.reuse, 0x8, PT ;  /* 0x000000080200780c */ /* 0x040fe20003f24270 */
[-C--:B------:R-:W-:Y:S01]  /*4670*/  FMUL R33, R33, R0.reuse ;  /* 0x0000000021217220 */ /* 0x080fe20000400000 */
[----:B------:R-:W-:Y:S01]  /*4680*/  ISETP.GT.AND P0, PT, R2, 0x9, PT ;  /* 0x000000090200780c */ /* 0x000fe20003f04270 */
[----:B------:R-:W-:Y:S01]  /*4690*/  IMAD.X R17, R11, 0x1, R5, P4 ;  /* 0x000000010b117824 */ /* 0x000fe200020e0605 */
[C---:B------:R-:W-:Y:S01]  /*46a0*/  ISETP.GT.AND P5, PT, R10.reuse, RZ, P1 ;  /* 0x000000ff0a00720c */ /* 0x040fe20000fa4270 */
[--C-:B------:R-:W-:Y:S01]  /*46b0*/  @P3 IMAD.MOV.U32 R6, RZ, RZ, R16.reuse ;  /* 0x000000ffff063224 */ /* 0x100fe200078e0010 */
[C---:B------:R-:W-:Y:S01]  /*46c0*/  ISETP.GT.AND P4, PT, R10.reuse, RZ, P0 ;  /* 0x000000ff0a00720c */ /* 0x040fe20000784270 */
[--C-:B------:R-:W-:Y:S01]  /*46d0*/  @P3 IMAD.MOV.U32 R7, RZ, RZ, R17.reuse ;  /* 0x000000ffff073224 */ /* 0x100fe200078e0011 */
[----:B------:R-:W-:Y:S01]  /*46e0*/  ISETP.GT.AND P1, PT, R10, 0x8, P1 ;  /* 0x000000080a00780c */ /* 0x000fe20000f24270 */
[----:B------:R-:W-:Y:S01]  /*46f0*/  FMUL R34, R34, R0 ;  /* 0x0000000022227220 */ /* 0x000fe20000400000 */
[----:B------:R-:W-:Y:S01]  /*4700*/  F2FP.F16.F32.PACK_AB R26, RZ, R26 ;  /* 0x0000001aff1a723e */ /* 0x000fe200000000ff */
[-C--:B------:R-:W-:Y:S01]  /*4710*/  FMUL R35, R35, R0.reuse ;  /* 0x0000000023237220 */ /* 0x080fe20000400000 */
[----:B------:R-:W-:Y:S01]  /*4720*/  F2FP.F16.F32.PACK_AB R27, RZ, R27 ;  /* 0x0000001bff1b723e */ /* 0x000fe200000000ff */
[----:B------:R-:W-:Y:S01]  /*4730*/  FMUL R36, R36, R0 ;  /* 0x0000000024247220 */ /* 0x000fe20000400000 */
[----:B------:R-:W-:Y:S01]  /*4740*/  F2FP.F16.F32.PACK_AB R28, RZ, R28 ;  /* 0x0000001cff1c723e */ /* 0x000fe200000000ff */
[----:B------:R-:W-:Y:S01]  /*4750*/  @P2 STG.E.U16 desc[UR12][R16.64], R26 ;  /* 0x0000001a10002986 */ /* 0x000fe2000c10150c */
[----:B------:R-:W-:Y:S01]  /*4760*/  F2FP.F16.F32.PACK_AB R29, RZ, R29 ;  /* 0x0000001dff1d723e */ /* 0x000fe200000000ff */
[-C--:B------:R-:W-:Y:S01]  /*4770*/  FMUL R37, R37, R0.reuse ;  /* 0x0000000025257220 */ /* 0x080fe20000400000 */
[----:B------:R-:W-:Y:S01]  /*4780*/  ISETP.GT.AND P2, PT, R10, 0x8, P0 ;  /* 0x000000080a00780c */ /* 0x000fe20000744270 */
[----:B------:R0:W-:Y:S01]  /*4790*/  @P3 STG.E.U16 desc[UR12][R6.64+0x2], R27 ;  /* 0x0000021b06003986 */ /* 0x0001e2000c10150c */
[----:B------:R-:W-:Y:S01]  /*47a0*/  ISETP.GT.AND P3, PT, R2, 0x10, PT ;  /* 0x000000100200780c */ /* 0x000fe20003f64270 */
[----:B------:R-:W-:Y:S01]  /*47b0*/  FMUL R38, R38, R0 ;  /* 0x0000000026267220 */ /* 0x000fe20000400000 */
[----:B------:R-:W-:Y:S01]  /*47c0*/  F2FP.F16.F32.PACK_AB R30, RZ, R30 ;  /* 0x0000001eff1e723e */ /* 0x000fe200000000ff */
[----:B------:R-:W-:Y:S01]  /*47d0*/  @P5 STG.E.U16 desc[UR12][R4.64+0x10], R28 ;  /* 0x0000101c04005986 */ /* 0x000fe2000c10150c */
[----:B------:R-:W-:Y:S01]  /*47e0*/  ISETP.GT.AND P0, PT, R2, 0x11, PT ;  /* 0x000000110200780c */ /* 0x000fe20003f04270 */
[-C--:B------:R-:W-:Y:S01]  /*47f0*/  FMUL R39, R39, R0.reuse ;  /* 0x0000000027277220 */ /* 0x080fe20000400000 */
[----:B------:R-:W-:Y:S01]  /*4800*/  F2FP.F16.F32.PACK_AB R31, RZ, R31 ;  /* 0x0000001fff1f723e */ /* 0x000fe200000000ff */
[----:B------:R-:W-:Y:S01]  /*4810*/  @P4 STG.E.U16 desc[UR12][R4.64+0x12], R29 ;  /* 0x0000121d04004986 */ /* 0x000fe2000c10150c */
[----:B------:R-:W-:Y:S01]  /*4820*/  ISETP.GT.AND P4, PT, R10, RZ, P3 ;  /* 0x000000ff0a00720c */ /* 0x000fe20001f84270 */
[----:B------:R-:W-:Y:S01]  /*4830*/  FMUL R40, R40, R0 ;  /* 0x0000000028287220 */ /* 0x000fe20000400000 */
[C---:B------:R-:W-:Y:S01]  /*4840*/  ISETP.GT.AND P3, PT, R10.reuse, 0x8, P3 ;  /* 0x000000080a00780c */ /* 0x040fe20001f64270 */
[--C-:B0-----:R-:W-:Y:S01]  /*4850*/  @P1 IMAD.MOV.U32 R6, RZ, RZ, R16.reuse ;  /* 0x000000ffff061224 */ /* 0x101fe200078e0010 */
[----:B------:R-:W-:Y:S01]  /*4860*/  ISETP.GT.AND P5, PT, R10, RZ, P0 ;  /* 0x000000ff0a00720c */ /* 0x000fe200007a4270 */
[--C-:B------:R-:W-:Y:S01]  /*4870*/  @P1 IMAD.MOV.U32 R7, RZ, RZ, R17.reuse ;  /* 0x000000ffff071224 */ /* 0x100fe200078e0011 */
[----:B------:R-:W-:Y:S01]  /*4880*/  F2FP.F16.F32.PACK_AB R32, RZ, R32 ;  /* 0x00000020ff20723e */ /* 0x000fe200000000ff */
[-C--:B------:R-:W-:Y:S01]  /*4890*/  FMUL R41, R41, R0.reuse ;  /* 0x0000000029297220 */ /* 0x080fe20000400000 */
[----:B------:R-:W-:Y:S01]  /*48a0*/  F2FP.F16.F32.PACK_AB R33, RZ, R33 ;  /* 0x00000021ff21723e */ /* 0x000fe200000000ff */
[-C--:B------:R-:W-:Y:S01]  /*48b0*/  FMUL R42, R42, R0.reuse ;  /* 0x000000002a2a7220 */ /* 0x080fe20000400000 */
[----:B------:R0:W-:Y:S01]  /*48c0*/  @P1 STG.E.U16 desc[UR12][R6.64+0x10], R30 ;  /* 0x0000101e06001986 */ /* 0x0001e2000c10150c */
[----:B------:R-:W-:Y:S01]  /*48d0*/  ISETP.GT.AND P1, PT, R10, 0x8, P0 ;  /* 0x000000080a00780c */ /* 0x000fe20000724270 */
[----:B------:R-:W-:Y:S01]  /*48e0*/  FMUL R43, R43, R0 ;  /* 0x000000002b2b7220 */ /* 0x000fe20000400000 */
[----:B------:R-:W-:Y:S01]  /*48f0*/  F2FP.F16.F32.PACK_AB R34, RZ, R34 ;  /* 0x00000022ff22723e */ /* 0x000fe200000000ff */
[-C--:B------:R-:W-:Y:S01]  /*4900*/  FMUL R44, R44, R0.reuse ;  /* 0x000000002c2c7220 */ /* 0x080fe20000400000 */
[----:B------:R-:W-:Y:S01]  /*4910*/  F2FP.F16.F32.PACK_AB R35, RZ, R35 ;  /* 0x00000023ff23723e */ /* 0x000fe200000000ff */
[-C--:B------:R-:W-:Y:S01]  /*4920*/  FMUL R45, R45, R0.reuse ;  /* 0x000000002d2d7220 */ /* 0x080fe20000400000 */
[----:B------:R-:W-:Y:S01]  /*4930*/  ISETP.GT.AND P0, PT, R2, 0x19, PT ;  /* 0x000000190200780c */ /* 0x000fe20003f04270 */
[----:B------:R-:W-:Y:S01]  /*4940*/  FMUL R46, R46, R0 ;  /* 0x000000002e2e7220 */ /* 0x000fe20000400000 */
[----:B------:R-:W-:Y:S01]  /*4950*/  F2FP.F16.F32.PACK_AB R36, RZ, R36 ;  /* 0x00000024ff24723e */ /* 0x000fe200000000ff */
[----:B------:R-:W-:Y:S01]  /*4960*/  FMUL R47, R47, R0 ;  /* 0x000000002f2f7220 */ /* 0x000fe20000400000 */
[----:B------:R-:W-:Y:S01]  /*4970*/  F2FP.F16.F32.PACK_AB R37, RZ, R37 ;  /* 0x00000025ff25723e */ /* 0x000fe200000000ff */
[--C-:B0-----:R-:W-:Y:S01]  /*4980*/  @P2 IMAD.MOV.U32 R6, RZ, RZ, R16.reuse ;  /* 0x000000ffff062224 */ /* 0x101fe200078e0010 */
[----:B------:R-:W-:Y:S01]  /*4990*/  F2FP.F16.F32.PACK_AB R38, RZ, R38 ;  /* 0x00000026ff26723e */ /* 0x000fe200000000ff */
[--C-:B------:R-:W-:Y:S01]  /*49a0*/  @P2 IMAD.MOV.U32 R7, RZ, RZ, R17.reuse ;  /* 0x000000ffff072224 */ /* 0x100fe200078e0011 */
[----:B------:R-:W-:Y:S01]  /*49b0*/  F2FP.F16.F32.PACK_AB R39, RZ, R39 ;  /* 0x00000027ff27723e */ /* 0x000fe200000000ff */
[----:B------:R-:W-:Y:S01]  /*49c0*/  FMUL R48, R48, R0 ;  /* 0x0000000030307220 */ /* 0x000fe20000400000 */
[----:B------:R-:W-:Y:S01]  /*49d0*/  F2FP.F16.F32.PACK_AB R40, RZ, R40 ;  /* 0x00000028ff28723e */ /* 0x000fe200000000ff */
[-C--:B------:R-:W-:Y:S01]  /*49e0*/  FMUL R49, R49, R0.reuse ;  /* 0x0000000031317220 */ /* 0x080fe20000400000 */
[----:B------:R0:W-:Y:S01]  /*49f0*/  @P2 STG.E.U16 desc[UR12][R6.64+0x12], R31 ;  /* 0x0000121f06002986 */ /* 0x0001e2000c10150c */
[----:B------:R-:W-:Y:S01]  /*4a00*/  ISETP.GT.AND P2, PT, R2, 0x18, PT ;  /* 0x000000180200780c */ /* 0x000fe20003f44270 */
[-C--:B------:R-:W-:Y:S01]  /*4a10*/  FMUL R50, R50, R0.reuse ;  /* 0x0000000032327220 */ /* 0x080fe20000400000 */
[----:B------:R-:W-:Y:S01]  /*4a20*/  F2FP.F16.F32.PACK_AB R41, RZ, R41 ;  /* 0x00000029ff29723e */ /* 0x000fe200000000ff */
[----:B------:R-:W-:Y:S01]  /*4a30*/  @P4 STG.E.U16 desc[UR12][R4.64+0x20], R32 ;  /* 0x0000202004004986 */ /* 0x000fe2000c10150c */
[C---:B------:R-:W-:Y:S01]  /*4a40*/  ISETP.GT.AND P4, PT, R10.reuse, RZ, P2 ;  /* 0x000000ff0a00720c */ /* 0x040fe20001784270 */
[-C--:B------:R-:W-:Y:S01]  /*4a50*/  FMUL R51, R51, R0.reuse ;  /* 0x0000000033337220 */ /* 0x080fe20000400000 */
[C---:B------:R-:W-:Y:S01]  /*4a60*/  ISETP.GT.AND P2, PT, R10.reuse, 0x8, P2 ;  /* 0x000000080a00780c */ /* 0x040fe20001744270 */
[----:B------:R-:W-:Y:S01]  /*4a70*/  @P5 STG.E.U16 desc[UR12][R4.64+0x22], R33 ;  /* 0x0000222104005986 */ /* 0x000fe2000c10150c */
[----:B------:R-:W-:Y:S01]  /*4a80*/  ISETP.GT.AND P5, PT, R10, RZ, P0 ;  /* 0x000000ff0a00720c */ /* 0x000fe200007a4270 */
[----:B------:R-:W-:Y:S01]  /*4a90*/  FMUL R52, R52, R0 ;  /* 0x0000000034347220 */ /* 0x000fe20000400000 */
[----:B------:R-:W-:Y:S01]  /*4aa0*/  F2FP.F16.F32.PACK_AB R42, RZ, R42 ;  /* 0x0000002aff2a723e */ /* 0x000fe200000000ff */
[--C-:B0-----:R-:W-:Y:S01]  /*4ab0*/  @P3 IMAD.MOV.U32 R6, RZ, RZ, R16.reuse ;  /* 0x000000ffff063224 */ /* 0x101fe200078e0010 */
[----:B------:R-:W-:Y:S01]  /*4ac0*/  F2FP.F16.F32.PACK_AB R43, RZ, R43 ;  /* 0x0000002bff2b723e */ /* 0x000fe200000000ff */
[--C-:B------:R-:W-:Y:S01]  /*4ad0*/  @P3 IMAD.MOV.U32 R7, RZ, RZ, R17.reuse ;  /* 0x000000ffff073224 */ /* 0x100fe200078e0011 */
[----:B------:R-:W-:Y:S01]  /*4ae0*/  F2FP.F16.F32.PACK_AB R44, RZ, R44 ;  /* 0x0000002cff2c723e */ /* 0x000fe200000000ff */
[-C--:B------:R-:W-:Y:S01]  /*4af0*/  FMUL R53, R53, R0.reuse ;  /* 0x0000000035357220 */ /* 0x080fe20000400000 */
[----:B------:R-:W-:Y:S01]  /*4b00*/  F2FP.F16.F32.PACK_AB R45, RZ, R45 ;  /* 0x0000002dff2d723e */ /* 0x000fe200000000ff */
[-C--:B------:R-:W-:Y:S01]  /*4b10*/  FMUL R54, R54, R0.reuse ;  /* 0x0000000036367220 */ /* 0x080fe20000400000 */
[----:B------:R0:W-:Y:S01]  /*4b20*/  @P3 STG.E.U16 desc[UR12][R6.64+0x20], R34 ;  /* 0x0000202206003986 */ /* 0x0001e2000c10150c */
[----:B------:R-:W-:Y:S01]  /*4b30*/  ISETP.GT.AND P3, PT, R2, 0x20, PT ;  /* 0x000000200200780c */ /* 0x000fe20003f64270 */
[----:B------:R-:W-:Y:S01]  /*4b40*/  FMUL R55, R55, R0 ;  /* 0x0000000037377220 */ /* 0x000fe20000400000 */
[----:B------:R-:W-:Y:S01]  /*4b50*/  F2FP.F16.F32.PACK_AB R46, RZ, R46 ;  /* 0x0000002eff2e723e */ /* 0x000fe200000000ff */
[-C--:B------:R-:W-:Y:S01]  /*4b60*/  FMUL R56, R56, R0.reuse ;  /* 0x0000000038387220 */ /* 0x080fe20000400000 */
[----:B------:R-:W-:Y:S01]  /*4b70*/  F2FP.F16.F32.PACK_AB R47, RZ, R47 ;  /* 0x0000002fff2f723e */ /* 0x000fe200000000ff */
[----:B------:R-:W-:Y:S01]  /*4b80*/  FMUL R57, R57, R0 ;  /* 0x0000000039397220 */ /* 0x000fe20000400000 */
[----:B------:R-:W-:Y:S01]  /*4b90*/  F2FP.F16.F32.PACK_AB R48, RZ, R48 ;  /* 0x00000030ff30723e */ /* 0x000fe200000000ff */
[-C--:B------:R-:W-:Y:S01]  /*4ba0*/  FMUL R58, R58, R0.reuse ;  /* 0x000000003a3a7220 */ /* 0x080fe20000400000 */
[----:B------:R-:W-:Y:S01]  /*4bb0*/  F2FP.F16.F32.PACK_AB R49, RZ, R49 ;  /* 0x00000031ff31723e */ /* 0x000fe200000000ff */
        /* <DEDUP_REMOVED lines=10> */
[----:B------:R-:W-:Y:S01]  /*4c60*/  ISETP.GT.AND P1, PT, R10, 0x8, P0 ;  /* 0x000000080a00780c */ /* 0x000fe20000724270 */
[-C--:B------:R-:W-:Y:S01]  /*4c70*/  FMUL R62, R62, R0.reuse ;  /* 0x000000003e3e7220 */ /* 0x080fe20000400000 */
[----:B------:R-:W-:Y:S01]  /*4c80*/  ISETP.GT.AND P0, PT, R2, 0x21, PT ;  /* 0x000000210200780c */ /* 0x000fe20003f04270 */
        /* <DEDUP_REMOVED lines=65> */
[----:B0-----:R-:W-:Y:S01]  /*50a0*/  @P1 IMAD.MOV.U32 R6, RZ, RZ, R16 ;  /* 0x000000ffff061224 */ /* 0x001fe200078e0010 */
[----:B------:R-:W-:Y:S01]  /*50b0*/  F2FP.F16.F32.PACK_AB R75, RZ, R75 ;  /* 0x0000004bff4b723e */ /* 0x000fe200000000ff */
[----:B------:R-:W-:Y:S01]  /*50c0*/  @P1 IMAD.MOV.U32 R7, RZ, RZ, R17 ;  /* 0x000000ffff071224 */ /* 0x000fe200078e0011 */
        /* <DEDUP_REMOVED lines=10> */
[----:B------:R-:W-:Y:S01]  /*5170*/  FMUL R0, R87, R0 ;  /* 0x0000000057007220 */ /* 0x000fe20000400000 */
[C---:B------:R-:W-:Y:S01]  /*5180*/  ISETP.GT.AND P3, PT, R10.reuse, 0x8, P3 ;  /* 0x000000080a00780c */ /* 0x040fe20001f64270 */
[----:B------:R-:W-:Y:S01]  /*5190*/  @P5 STG.E.U16 desc[UR12][R4.64+0x52], R45 ;  /* 0x0000522d04005986 */ /* 0x000fe2000c10150c */
[----:B------:R-:W-:-:S02]  /*51a0*/  ISETP.GT.AND P5, PT, R10, RZ, P0 ;  /* 0x000000ff0a00720c */ /* 0x000fc400007a4270 */
[----:B------:R-:W-:Y:S01]  /*51b0*/  F2FP.F16.F32.PACK_AB R78, RZ, R78 ;  /* 0x0000004eff4e723e */ /* 0x000fe200000000ff */
[----:B0-----:R-:W-:Y:S01]  /*51c0*/  @P2 IMAD.MOV.U32 R6, RZ, RZ, R16 ;  /* 0x000000ffff062224 */ /* 0x001fe200078e0010 */
[----:B------:R-:W-:Y:S01]  /*51d0*/  F2FP.F16.F32.PACK_AB R79, RZ, R79 ;  /* 0x0000004fff4f723e */ /* 0x000fe200000000ff */
[----:B------:R-:W-:Y:S01]  /*51e0*/  @P2 IMAD.MOV.U32 R7, RZ, RZ, R17 ;  /* 0x000000ffff072224 */ /* 0x000fe200078e0011 */
[----:B------:R-:W-:Y:S02]  /*51f0*/  F2FP.F16.F32.PACK_AB R80, RZ, R80 ;  /* 0x00000050ff50723e */ /* 0x000fe400000000ff */
[----:B------:R-:W-:Y:S02]  /*5200*/  F2FP.F16.F32.PACK_AB R81, RZ, R81 ;  /* 0x00000051ff51723e */ /* 0x000fe400000000ff */
[----:B------:R0:W-:Y:S01]  /*5210*/  @P2 STG.E.U16 desc[UR12][R6.64+0x50], R46 ;  /* 0x0000502e06002986 */ /* 0x0001e2000c10150c */
[----:B------:R-:W-:Y:S02]  /*5220*/  ISETP.GT.AND P2, PT, R2, 0x38, PT ;  /* 0x000000380200780c */ /* 0x000fe40003f44270 */
[----:B------:R-:W-:-:S02]  /*5230*/  F2FP.F16.F32.PACK_AB R82, RZ, R82 ;  /* 0x00000052ff52723e */ /* 0x000fc400000000ff */
[----:B------:R-:W-:Y:S02]  /*5240*/  F2FP.F16.F32.PACK_AB R83, RZ, R83 ;  /* 0x00000053ff53723e */ /* 0x000fe400000000ff */
[----:B------:R-:W-:Y:S02]  /*5250*/  F2FP.F16.F32.PACK_AB R84, RZ, R84 ;  /* 0x00000054ff54723e */ /* 0x000fe400000000ff */
[----:B------:R-:W-:Y:S02]  /*5260*/  F2FP.F16.F32.PACK_AB R85, RZ, R85 ;  /* 0x00000055ff55723e */ /* 0x000fe400000000ff */
[----:B------:R-:W-:Y:S01]  /*5270*/  F2FP.F16.F32.PACK_AB R86, RZ, R86 ;  /* 0x00000056ff56723e */ /* 0x000fe200000000ff */
[----:B0-----:R-:W-:Y:S02]  /*5280*/  @P1 IMAD.MOV.U32 R6, RZ, RZ, R16 ;  /* 0x000000ffff061224 */ /* 0x001fe400078e0010 */
[----:B------:R-:W-:-:S05]  /*5290*/  @P1 IMAD.MOV.U32 R7, RZ, RZ, R17 ;  /* 0x000000ffff071224 */ /* 0x000fca00078e0011 */
[----:B------:R0:W-:Y:S01]  /*52a0*/  @P1 STG.E.U16 desc[UR12][R6.64+0x52], R47 ;  /* 0x0000522f06001986 */ /* 0x0001e2000c10150c */
[----:B------:R-:W-:Y:S02]  /*52b0*/  ISETP.GT.AND P1, PT, R10, 0x8, P0 ;  /* 0x000000080a00780c */ /* 0x000fe40000724270 */
[----:B------:R-:W-:Y:S01]  /*52c0*/  ISETP.GT.AND P0, PT, R2, 0x39, PT ;  /* 0x000000390200780c */ /* 0x000fe20003f04270 */
[----:B------:R-:W-:Y:S01]  /*52d0*/  @P4 STG.E.U16 desc[UR12][R4.64+0x60], R48 ;  /* 0x0000603004004986 */ /* 0x000fe2000c10150c */
[C---:B------:R-:W-:Y:S02]  /*52e0*/  ISETP.GT.AND P4, PT, R10.reuse, RZ, P2 ;  /* 0x000000ff0a00720c */ /* 0x040fe40001784270 */
[C---:B------:R-:W-:Y:S01]  /*52f0*/  ISETP.GT.AND P2, PT, R10.reuse, 0x8, P2 ;  /* 0x000000080a00780c */ /* 0x040fe20001744270 */
[----:B------:R-:W-:Y:S01]  /*5300*/  @P5 STG.E.U16 desc[UR12][R4.64+0x62], R49 ;  /* 0x0000623104005986 */ /* 0x000fe2000c10150c */
[----:B------:R-:W-:Y:S01]  /*5310*/  ISETP.GT.AND P5, PT, R10, RZ, P0 ;  /* 0x000000ff0a00720c */ /* 0x000fe200007a4270 */
[----:B0-----:R-:W-:-:S02]  /*5320*/  @P3 IMAD.MOV.U32 R6, RZ, RZ, R16 ;  /* 0x000000ffff063224 */ /* 0x001fc400078e0010 */
[----:B------:R-:W-:-:S05]  /*5330*/  @P3 IMAD.MOV.U32 R7, RZ, RZ, R17 ;  /* 0x000000ffff073224 */ /* 0x000fca00078e0011 */
[----:B------:R0:W-:Y:S01]  /*5340*/  @P3 STG.E.U16 desc[UR12][R6.64+0x60], R50 ;  /* 0x0000603206003986 */ /* 0x0001e2000c10150c */
[----:B------:R-:W-:Y:S01]  /*5350*/  ISETP.GT.AND P3, PT, R2, 0x40, PT ;  /* 0x000000400200780c */ /* 0x000fe20003f64270 */
        /* <DEDUP_REMOVED lines=37> */
[C---:B------:R-:W-:Y:S02]  /*55b0*/  ISETP.GT.AND P5, PT, R10.reuse, RZ, P0 ;  /* 0x000000ff0a00720c */ /* 0x040fe400007a4270 */
[----:B------:R-:W-:Y:S01]  /*55c0*/  ISETP.GT.AND P0, PT, R10, 0x8, P0 ;  /* 0x000000080a00780c */ /* 0x000fe20000704270 */
[----:B0-----:R-:W-:-:S02]  /*55d0*/  @P2 IMAD.MOV.U32 R6, RZ, RZ, R16 ;  /* 0x000000ffff062224 */ /* 0x001fc400078e0010 */
[----:B------:R-:W-:-:S05]  /*55e0*/  @P2 IMAD.MOV.U32 R7, RZ, RZ, R17 ;  /* 0x000000ffff072224 */ /* 0x000fca00078e0011 */
[----:B------:R0:W-:Y:S01]  /*55f0*/  @P2 STG.E.U16 desc[UR12][R6.64+0x90], R62 ;  /* 0x0000903e06002986 */ /* 0x0001e2000c10150c */
[----:B------:R-:W-:Y:S01]  /*5600*/  ISETP.GT.AND P2, PT, R2, 0x59, PT ;  /* 0x000000590200780c */ /* 0x000fe20003f44270 */
[----:B0-----:R-:W-:Y:S02]  /*5610*/  @P1 IMAD.MOV.U32 R6, RZ, RZ, R16 ;  /* 0x000000ffff061224 */ /* 0x001fe400078e0010 */
[----:B------:R-:W-:-:S05]  /*5620*/  @P1 IMAD.MOV.U32 R7, RZ, RZ, R17 ;  /* 0x000000ffff071224 */ /* 0x000fca00078e0011 */
[----:B------:R0:W-:Y:S01]  /*5630*/  @P1 STG.E.U16 desc[UR12][R6.64+0x92], R63 ;  /* 0x0000923f06001986 */ /* 0x0001e2000c10150c */
[----:B------:R-:W-:-:S03]  /*5640*/  ISETP.GT.AND P1, PT, R2, 0x58, PT ;  /* 0x000000580200780c */ /* 0x000fc60003f24270 */
[----:B------:R-:W-:Y:S01]  /*5650*/  @P4 STG.E.U16 desc[UR12][R4.64+0xa0], R64 ;  /* 0x0000a04004004986 */ /* 0x000fe2000c10150c */
[C---:B------:R-:W-:Y:S02]  /*5660*/  ISETP.GT.AND P4, PT, R10.reuse, RZ, P1 ;  /* 0x000000ff0a00720c */ /* 0x040fe40000f84270 */
[C---:B------:R-:W-:Y:S01]  /*5670*/  ISETP.GT.AND P1, PT, R10.reuse, 0x8, P1 ;  /* 0x000000080a00780c */ /* 0x040fe20000f24270 */
[----:B------:R-:W-:Y:S01]  /*5680*/  @P5 STG.E.U16 desc[UR12][R4.64+0xa2], R65 ;  /* 0x0000a24104005986 */ /* 0x000fe2000c10150c */
[C---:B------:R-:W-:Y:S02]  /*5690*/  ISETP.GT.AND P5, PT, R10.reuse, RZ, P2 ;  /* 0x000000ff0a00720c */ /* 0x040fe400017a4270 */
[----:B------:R-:W-:Y:S01]  /*56a0*/  ISETP.GT.AND P2, PT, R10, 0x8, P2 ;  /* 0x000000080a00780c */ /* 0x000fe20001744270 */
[----:B0-----:R-:W-:Y:S02]  /*56b0*/  @P3 IMAD.MOV.U32 R6, RZ, RZ, R16 ;  /* 0x000000ffff063224 */ /* 0x001fe400078e0010 */
        /* <DEDUP_REMOVED lines=15> */
[----:B------:R0:W-:Y:S02]  /*57b0*/  @P1 STG.E.U16 desc[UR12][R6.64+0xb0], R70 ;  /* 0x0000b04606001986 */ /* 0x0001e4000c10150c */
[----:B0-----:R-:W-:Y:S02]  /*57c0*/  @P2 IMAD.MOV.U32 R6, RZ, RZ, R16 ;  /* 0x000000ffff062224 */ /* 0x001fe400078e0010 */
[----:B------:R-:W-:-:S05]  /*57d0*/  @P2 IMAD.MOV.U32 R7, RZ, RZ, R17 ;  /* 0x000000ffff072224 */ /* 0x000fca00078e0011 */
[----:B------:R0:W-:Y:S01]  /*57e0*/  @P2 STG.E.U16 desc[UR12][R6.64+0xb2], R71 ;  /* 0x0000b24706002986 */ /* 0x0001e2000c10150c */
[----:B------:R-:W-:-:S03]  /*57f0*/  ISETP.GT.AND P2, PT, R2, 0x71, PT ;  /* 0x000000710200780c */ /* 0x000fc60003f44270 */
[----:B------:R-:W-:Y:S01]  /*5800*/  @P4 STG.E.U16 desc[UR12][R4.64+0xc0], R72 ;  /* 0x0000c04804004986 */ /* 0x000fe2000c10150c */
[----:B------:R-:W-:-:S03]  /*5810*/  ISETP.GT.AND P4, PT, R2, 0x68, PT ;  /* 0x000000680200780c */ /* 0x000fc60003f84270 */
[----:B------:R-:W-:Y:S01]  /*5820*/  @P5 STG.E.U16 desc[UR12][R4.64+0xc2], R73 ;  /* 0x0000c24904005986 */ /* 0x000fe2000c10150c */
[----:B------:R-:W-:Y:S02]  /*5830*/  ISETP.GT.AND P5, PT, R2, 0x69, PT ;  /* 0x000000690200780c */ /* 0x000fe40003fa4270 */
[C---:B------:R-:W-:Y:S01]  /*5840*/  ISETP.GT.AND P1, PT, R10.reuse, RZ, P4 ;  /* 0x000000ff0a00720c */ /* 0x040fe20002724270 */
[----:B0-----:R-:W-:Y:S01]  /*5850*/  @P3 IMAD.MOV.U32 R6, RZ, RZ, R16 ;  /* 0x000000ffff063224 */ /* 0x001fe200078e0010 */
[C---:B------:R-:W-:Y:S01]  /*5860*/  ISETP.GT.AND P6, PT, R10.reuse, RZ, P5 ;  /* 0x000000ff0a00720c */ /* 0x040fe20002fc4270 */
[----:B------:R-:W-:Y:S01]  /*5870*/  @P3 IMAD.MOV.U32 R7, RZ, RZ, R17 ;  /* 0x000000ffff073224 */ /* 0x000fe200078e0011 */
[----:B------:R-:W-:-:S04]  /*5880*/  ISETP.GT.AND P4, PT, R10, 0x8, P4 ;  /* 0x000000080a00780c */ /* 0x000fc80002784270 */
[----:B------:R0:W-:Y:S01]  /*5890*/  @P3 STG.E.U16 desc[UR12][R6.64+0xc0], R74 ;  /* 0x0000c04a06003986 */ /* 0x0001e2000c10150c */
[----:B------:R-:W-:-:S06]  /*58a0*/  ISETP.GT.AND P3, PT, R2, 0x70, PT ;  /* 0x000000700200780c */ /* 0x000fcc0003f64270 */
[----:B------:R-:W-:Y:S02]  /*58b0*/  @P6 IMAD.MOV.U32 R3, RZ, RZ, R5 ;  /* 0x000000ffff036224 */ /* 0x000fe400078e0005 */
[----:B0-----:R-:W-:Y:S02]  /*58c0*/  @P0 IMAD.MOV.U32 R6, RZ, RZ, R16 ;  /* 0x000000ffff060224 */ /* 0x001fe400078e0010 */
[----:B------:R-:W-:-:S05]  /*58d0*/  @P0 IMAD.MOV.U32 R7, RZ, RZ, R17 ;  /* 0x000000ffff070224 */ /* 0x000fca00078e0011 */
[----:B------:R-:W-:Y:S01]  /*58e0*/  @P0 STG.E.U16 desc[UR12][R6.64+0xc2], R75 ;  /* 0x0000c24b06000986 */ /* 0x000fe2000c10150c */
[----:B------:R-:W-:-:S03]  /*58f0*/  ISETP.GT.AND P0, PT, R2, 0x79, PT ;  /* 0x000000790200780c */ /* 0x000fc60003f04270 */
[----:B------:R-:W-:Y:S01]  /*5900*/  @P1 STG.E.U16 desc[UR12][R4.64+0xd0], R76 ;  /* 0x0000d04c04001986 */ /* 0x000fe2000c10150c */
[----:B------:R-:W-:Y:S01]  /*5910*/  ISETP.GT.AND P1, PT, R2, 0x78, PT ;  /* 0x000000780200780c */ /* 0x000fe20003f24270 */
[----:B------:R-:W-:-:S05]  /*5920*/  @P6 IMAD.MOV.U32 R2, RZ, RZ, R4 ;  /* 0x000000ffff026224 */ /* 0x000fca00078e0004 */
[----:B------:R0:W-:Y:S01]  /*5930*/  @P6 STG.E.U16 desc[UR12][R2.64+0xd2], R77 ;  /* 0x0000d24d02006986 */ /* 0x0001e2000c10150c */
[C---:B------:R-:W-:Y:S02]  /*5940*/  ISETP.GT.AND P6, PT, R10.reuse, 0x8, P5 ;  /* 0x000000080a00780c */ /* 0x040fe40002fc4270 */
[C---:B------:R-:W-:Y:S02]  /*5950*/  ISETP.GT.AND P5, PT, R10.reuse, RZ, P3 ;  /* 0x000000ff0a00720c */ /* 0x040fe40001fa4270 */
[----:B------:R-:W-:Y:S01]  /*5960*/  ISETP.GT.AND P3, PT, R10, 0x8, P3 ;  /* 0x000000080a00780c */ /* 0x000fe20001f64270 */
[----:B0-----:R-:W-:Y:S02]  /*5970*/  @P4 IMAD.MOV.U32 R2, RZ, RZ, R16 ;  /* 0x000000ffff024224 */ /* 0x001fe400078e0010 */
[----:B------:R-:W-:-:S05]  /*5980*/  @P4 IMAD.MOV.U32 R3, RZ, RZ, R17 ;  /* 0x000000ffff034224 */ /* 0x000fca00078e0011 */
[----:B------:R0:W-:Y:S01]  /*5990*/  @P4 STG.E.U16 desc[UR12][R2.64+0xd0], R78 ;  /* 0x0000d04e02004986 */ /* 0x0001e2000c10150c */
        /* <DEDUP_REMOVED lines=14> */
[----:B------:R0:W-:Y:S02]  /*5a80*/  @P4 STG.E.U16 desc[UR12][R2.64+0xe2], R81 ;  /* 0x0000e25102004986 */ /* 0x0001e4000c10150c */
        /* <DEDUP_REMOVED lines=8> */
[----:B------:R0:W-:Y:S04]  /*5b10*/  @P5 STG.E.U16 desc[UR12][R2.64+0xf0], R84 ;  /* 0x0000f05402005986 */ /* 0x0001e8000c10150c */
[----:B------:R1:W-:Y:S01]  /*5b20*/  @P6 STG.E.U16 desc[UR12][R4.64+0xf2], R85 ;  /* 0x0000f25504006986 */ /* 0x0003e2000c10150c */
[----:B0-----:R-:W-:Y:S02]  /*5b30*/  @P1 IMAD.MOV.U32 R2, RZ, RZ, R16 ;  /* 0x000000ffff021224 */ /* 0x001fe400078e0010 */
[----:B------:R-:W-:-:S05]  /*5b40*/  @P1 IMAD.MOV.U32 R3, RZ, RZ, R17 ;  /* 0x000000ffff031224 */ /* 0x000fca00078e0011 */
[----:B------:R1:W-:Y:S01]  /*5b50*/  @P1 STG.E.U16 desc[UR12][R2.64+0xf0], R86 ;  /* 0x0000f05602001986 */ /* 0x0003e2000c10150c */
[----:B------:R-:W-:Y:S05]  /*5b60*/  @!P0 EXIT ;  /* 0x000000000000894d */ /* 0x000fea0003800000 */
[----:B------:R-:W-:-:S05]  /*5b70*/  F2FP.F16.F32.PACK_AB R0, RZ, R0 ;  /* 0x00000000ff00723e */ /* 0x000fca00000000ff */
[----:B------:R-:W-:Y:S01]  /*5b80*/  STG.E.U16 desc[UR12][R16.64+0xf2], R0 ;  /* 0x0000f20010007986 */ /* 0x000fe2000c10150c */
[----:B------:R-:W-:Y:S05]  /*5b90*/  EXIT ;  /* 0x000000000000794d */ /* 0x000fea0003800000 */
.L_x_10:
[----:B------:R-:W-:-:S13]  /*5ba0*/  ISETP.NE.AND P0, PT, R6, RZ, PT ;  /* 0x000000ff0600720c */ /* 0x000fda0003f05270 */
[----:B------:R-:W-:Y:S05]  /*5bb0*/  @P0 EXIT ;  /* 0x000000000000094d */ /* 0x000fea0003800000 */
[----:B------:R-:W-:-:S13]  /*5bc0*/  ELECT P0, URZ, PT ;  /* 0x00000000003f782f */ /* 0x000fda0003800000 */
[----:B------:R-:W-:Y:S05]  /*5bd0*/  @!P0 BRA `(.L_x_147) ;  /* 0x0000000400b88947 */ /* 0x000fea0003800000 */
[----:B------:R-:W-:Y:S02]  /*5be0*/  ISETP.GE.AND P0, PT, R4, 0x1, PT ;  /* 0x000000010400780c */ /* 0x000fe40003f06270 */
[----:B---3-5:R-:W-:-:S04]  /*5bf0*/  SHF.R.S32.HI R3, RZ, 0x1f, R8 ;  /* 0x0000001fff037819 */ /* 0x028fc80000011408 */
[----:B------:R-:W-:-:S07]  /*5c00*/  LEA.HI R3, R3, R8, RZ, 0x7 ;  /* 0x0000000803037211 */ /* 0x000fce00078f38ff */
[----:B------:R-:W-:Y:S05]  /*5c10*/  @!P0 BRA `(.L_x_147) ;  /* 0x0000000400a88947 */ /* 0x000fea0003800000 */
[----:B------:R-:W-:Y:S01]  /*5c20*/  LOP3.LUT R3, R3, 0xffffff80, RZ, 0xc0, !PT ;  /* 0xffffff8003037812 */ /* 0x000fe200078ec0ff */
[----:B------:R-:W-:Y:S01]  /*5c30*/  IMAD.SHL.U32 R18, R9, 0x40, RZ ;  /* 0x0000004009127824 */ /* 0x000fe200078e00ff */
[----:B------:R-:W-:Y:S01]  /*5c40*/  LOP3.LUT P0, RZ, R8, 0x1f, RZ, 0xc0, !PT ;  /* 0x0000001f08ff7812 */ /* 0x000fe2000780c0ff */
[----:B------:R-:W-:Y:S01]  /*5c50*/  ULDC UR4, c[0x0][0x384] ;  /* 0x0000e10000047ab9 */ /* 0x000fe20000000800 */
[----:B------:R-:W-:Y:S01]  /*5c60*/  IMAD R0, R12, R13, RZ ;  /* 0x0000000d0c007224 */ /* 0x000fe200078e02ff */
[----:B------:R-:W-:Y:S01]  /*5c70*/  ULDC UR5, c[0x0][0x388] ;  /* 0x0000e20000057ab9 */ /* 0x000fe20000000800 */
[----:B------:R-:W-:Y:S01]  /*5c80*/  IMAD.IADD R3, R8, 0x1, -R3 ;  /* 0x0000000108037824 */ /* 0x000fe200078e0a03 */
[----:B------:R-:W-:Y:S01]  /*5c90*/  LOP3.LUT R20, R2, 0x2, RZ, 0xfc, !PT ;  /* 0x0000000202147812 */ /* 0x000fe200078efcff */
[----:B------:R-:W-:Y:S01]  /*5ca0*/  IMAD.SHL.U32 R19, R10, 0x80, RZ ;  /* 0x000000800a137824 */ /* 0x000fe200078e00ff */
[----:B------:R-:W-:Y:S01]  /*5cb0*/  CS2R R8, SRZ ;  /* 0x0000000000087805 */ /* 0x000fe2000001ff00 */
[----:B------:R-:W-:Y:S01]  /*5cc0*/  IMAD.MOV.U32 R6, RZ, RZ, RZ ;  /* 0x000000ffff067224 */ /* 0x000fe200078e00ff */
[C---:B------:R-:W-:Y:S01]  /*5cd0*/  ISETP.NE.AND P1, PT, R3.reuse, RZ, PT ;  /* 0x000000ff0300720c */ /* 0x040fe20003f25270 */
[----:B------:R-:W-:Y:S01]  /*5ce0*/  IMAD.MOV.U32 R7, RZ, RZ, 0x1 ;  /* 0x00000001ff077424 */ /* 0x000fe200078e00ff */
[----:B------:R-:W-:Y:S01]  /*5cf0*/  ISETP.NE.OR P0, PT, R3, RZ, !P0 ;  /* 0x000000ff0300720c */ /* 0x000fe20004705670 */
[----:B------:R-:W-:-:S04]  /*5d00*/  IMAD.HI.U32 R3, R18, UR4, RZ ;  /* 0x0000000412037c27 */ /* 0x000fc8000f8e00ff */
[----:B------:R-:W-:Y:S01]  /*5d10*/  IMAD.MOV.U32 R10, RZ, RZ, RZ ;  /* 0x000000ffff0a7224 */ /* 0x000fe200078e00ff */
[----:B------:R-:W-:Y:S01]  /*5d20*/  SHF.R.U32.HI R3, RZ, UR5, R3 ;  /* 0x00000005ff037c19 */ /* 0x000fe20008011603 */
[----:B------:R-:W-:-:S07]  /*5d30*/  IMAD R0, R5, R0, 0x1 ;  /* 0x0000000105007424 */ /* 0x000fce00078e0200 */
.L_x_151:
[----:B------:R-:W0:Y:S01]  /*5d40*/  S2R R12, SR_CgaCtaId ;  /* 0x00000000000c7919 */ /* 0x000e220000008800 */
[----:B------:R-:W-:-:S04]  /*5d50*/  MOV R11, 0x400 ;  /* 0x00000400000b7802 */ /* 0x000fc80000000f00 */
[----:B0-----:R-:W-:Y:S02]  /*5d60*/  LEA R21, R12, R11, 0x18 ;  /* 0x0000000b0c157211 */ /* 0x001fe400078ec0ff */
[----:B------:R-:W-:-:S03]  /*5d70*/  SHF.L.U32 R11, R7, 0x1f, RZ ;  /* 0x0000001f070b7819 */ /* 0x000fc600000006ff */
[----:B------:R-:W-:-:S07]  /*5d80*/  IMAD R12, R6, 0x8, R21 ;  /* 0x00000008060c7824 */ /* 0x000fce00078e0215 */
.L_x_148:
[----:B0-----:R0:W1:Y:S02]  /*5d90*/  SYNCS.PHASECHK.TRANS64.TRYWAIT P2, [R12+URZ+0x36048], R11 ;  /* 0x0360480b0c0075a7 */ /* 0x001064000804017f */
[----:B-1----:R-:W-:Y:S05]  /*5da0*/  @!P2 NANOSLEEP.SYNCS 0x989680 ;  /* 0x009896800000a95d */ /* 0x002fea0003900000 */
[----:B------:R-:W1:Y:S02]  /*5db0*/  @!P2 SYNCS.PHASECHK.TRANS64 P2, [R12+URZ+0x36048], R11 ;  /* 0x0360480b0c00a5a7 */ /* 0x000e64000804007f */
[----:B-1----:R-:W-:Y:S05]  /*5dc0*/  @!P2 BRA `(.L_x_148) ;  /* 0xfffffffc00f0a947 */ /* 0x002fea000383ffff */
[----:B0-----:R-:W0:Y:S02]  /*5dd0*/  @!P1 LDC R11, c[0x0][0x500] ;  /* 0x00014000ff0b9b82 */ /* 0x001e240000000800 */
[----:B0-----:R0:W-:Y:S02]  /*5de0*/  @!P1 SYNCS.ARRIVE.TRANS64 RZ, [R12+URZ+0x36000], R11 ;  /* 0x0360000b0cff99a7 */ /* 0x0011e4000800003f */
[----:B0-----:R-:W-:-:S04]  /*5df0*/  PRMT R11, R20, 0x9910, RZ ;  /* 0x00009910140b7816 */ /* 0x001fc800000000ff */
[----:B------:R-:W-:-:S13]  /*5e00*/  ISETP.NE.AND P2, PT, R11, 0x2, PT ;  /* 0x000000020b00780c */ /* 0x000fda0003f45270 */
[----:B------:R-:W-:Y:S05]  /*5e10*/  @P2 BRA `(.L_x_149) ;  /* 0x0000000000042947 */ /* 0x000fea0003800000 */
[----:B------:R-:W-:Y:S01]  /*5e20*/  BPT.TRAP 0x1 ;  /* 0x000000040000795c */ /* 0x000fe20000300000 */
.L_x_149:
[----:B------:R-:W-:Y:S05]  /*5e30*/  @P0 BRA `(.L_x_150) ;  /* 0x0000000000040947 */ /* 0x000fea0003800000 */
[----:B------:R-:W-:Y:S01]  /*5e40*/  BPT.TRAP 0x1 ;  /* 0x000000040000795c */ /* 0x000fe20000300000 */
.L_x_150:
[----:B------:R-:W0:Y:S01]  /*5e50*/  LDC R13, c[0x0][0x380] ;  /* 0x0000e000ff0d7b82 */ /* 0x000e220000000800 */
[----:B------:R-:W-:Y:S01]  /*5e60*/  R2UR UR4, R3 ;  /* 0x00000000030472ca */ /* 0x000fe200000e0000 */
[----:B------:R-:W-:Y:S01]  /*5e70*/  ULDC UR20, c[0x0][0x38c] ;  /* 0x0000e30000147ab9 */ /* 0x000fe20000000800 */
[----:B------:R-:W-:Y:S01]  /*5e80*/  R2UR UR5, R18 ;  /* 0x00000000120572ca */ /* 0x000fe200000e0000 */
[----:B------:R-:W-:Y:S01]  /*5e90*/  UISETP.NE.AND UP0, UPT, UR20, 0x1, UPT ;  /* 0x000000011400788c */ /* 0x000fe2000bf05270 */
[----:B------:R-:W-:Y:S01]  /*5ea0*/  R2UR UR17, R12 ;  /* 0x000000000c1172ca */ /* 0x000fe200000e0000 */
[C---:B------:R-:W-:Y:S01]  /*5eb0*/  VIADD R12, R10.reuse, 0x1 ;  /* 0x000000010a0c7836 */ /* 0x040fe20000000000 */
[----:B------:R-:W-:Y:S01]  /*5ec0*/  R2UR UR18, R10 ;  /* 0x000000000a1272ca */ /* 0x000fe200000e0000 */
[----:B------:R-:W1:Y:S01]  /*5ed0*/  LDC.64 R14, c[0x0][0x3b8] ;  /* 0x0000ee00ff0e7b82 */ /* 0x000e620000000a00 */
[----:B------:R-:W-:Y:S01]  /*5ee0*/  R2UR UR9, R21 ;  /* 0x00000000150972ca */ /* 0x000fe200000e0000 */
[----:B------:R-:W-:Y:S01]  /*5ef0*/  VIADD R0, R0, 0xffffffff ;  /* 0xffffffff00007836 */ /* 0x000fe20000000000 */
[----:B------:R-:W-:Y:S01]  /*5f00*/  R2UR UR16, R6 ;  /* 0x00000000061072ca */ /* 0x000fe200000e0000 */
[----:B------:R-:W-:Y:S01]  /*5f10*/  ULDC.64 UR24, c[0x0][0x198] ;  /* 0x0000660000187ab9 */ /* 0x000fe20000000a00 */
[----:B------:R-:W-:Y:S01]  /*5f20*/  R2UR UR12, R9 ;  /* 0x00000000090c72ca */ /* 0x000fe200000e0000 */
[----:B------:R-:W-:Y:S01]  /*5f30*/  ULDC.64 UR14, c[0x0][0x3b0] ;  /* 0x0000ec00000e7ab9 */ /* 0x000fe20000000a00 */
[----:B------:R-:W-:Y:S01]  /*5f40*/  @UP0 ULDC.64 UR10, c[0x0][0x390] ;  /* 0x0000e400000a0ab9 */ /* 0x000fe20000000a00 */
[----:B------:R-:W1:Y:S01]  /*5f50*/  LDC.64 R16, c[0x0][0x3d8] ;  /* 0x0000f600ff107b82 */ /* 0x000e620000000a00 */
[----:B------:R-:W-:Y:S01]  /*5f60*/  R2UR UR13, R8 ;  /* 0x00000000080d72ca */ /* 0x000fe200000e0000 */
[----:B------:R-:W-:Y:S01]  /*5f70*/  ULDC.64 UR22, c[0x0][0x3d0] ;  /* 0x0000f40000167ab9 */ /* 0x000fe20000000a00 */
[----:B------:R-:W-:Y:S01]  /*5f80*/  ISETP.GT.AND P5, PT, R0, 0x1, PT ;  /* 0x000000010000780c */ /* 0x000fe20003fa4270 */
[----:B------:R-:W-:-:S02]  /*5f90*/  USHF.L.U32 UR18, UR18, 0x6, URZ ;  /* 0x0000000612127899 */ /* 0x000fc4000800063f */
[----:B------:R-:W-:Y:S01]  /*5fa0*/  UIADD3 UR17, UR17, 0x36000, URZ ;  /* 0x0003600011117890 */ /* 0x000fe2000fffe03f */
[----:B0-----:R-:W-:Y:S01]  /*5fb0*/  ISETP.NE.AND P2, PT, R13, 0x1, PT ;  /* 0x000000010d00780c */ /* 0x001fe20003f45270 */
[----:B------:R-:W-:Y:S01]  /*5fc0*/  ULEA UR16, UR16, UR9, 0xd ;  /* 0x0000000910107291 */ /* 0x000fe2000f8e683f */
[----:B------:R-:W-:Y:S01]  /*5fd0*/  UMOV UR26, 0x0 ;  /* 0x00000000001a7882 */ /* 0x000fe20000000000 */
[----:B------:R-:W-:-:S03]  /*5fe0*/  UMOV UR27, 0x10000000 ;  /* 0x10000000001b7882 */ /* 0x000fc60000000000 */
[----:B------:R-:W-:-:S07]  /*5ff0*/  UMOV UR9, UR17 ;  /* 0x0000001100097c82 */ /* 0x000fce0008000000 */
[----:B------:R-:W-:Y:S01]  /*6000*/  @P2 IMAD.U32 R11, RZ, RZ, UR4 ;  /* 0x00000004ff0b2e24 */ /* 0x000fe2000f8e00ff */
[----:B------:R-:W-:Y:S01]  /*6010*/  UIADD3 UR4, UP1, UR24, 0xf0, URZ ;  /* 0x000000f018047890 */ /* 0x000fe2000ff3e03f */
[----:B-1----:R-:W-:Y:S01]  /*6020*/  IMAD R10, R8, R15, R17 ;  /* 0x0000000f080a7224 */ /* 0x002fe200078e0211 */
[----:B------:R-:W-:Y:S02]  /*6030*/  UIADD3 UR24, UP2, UR24, 0x1f0, URZ ;  /* 0x000001f018187890 */ /* 0x000fe4000ff5e03f */
[----:B------:R-:W-:Y:S01]  /*6040*/  @P2 R2UR UR5, R11 ;  /* 0x000000000b0522ca */ /* 0x000fe200000e0000 */
[----:B------:R-:W-:Y:S01]  /*6050*/  IMAD R11, R6, 0x4000, R21 ;  /* 0x00004000060b7824 */ /* 0x000fe200078e0215 */
[----:B------:R-:W-:Y:S01]  /*6060*/  ISETP.NE.AND P2, PT, R12, R5, PT ;  /* 0x000000050c00720c */ /* 0x000fe20003f45270 */
[----:B------:R-:W-:-:S03]  /*6070*/  VIADD R6, R6, 0x1 ;  /* 0x0000000106067836 */ /* 0x000fc60000000000 */
[----:B------:R-:W-:Y:S01]  /*6080*/  R2UR UR8, R11 ;  /* 0x000000000b0872ca */ /* 0x000fe200000e0000 */
[----:B------:R-:W-:Y:S01]  /*6090*/  IMAD R11, R9, R14, R16 ;  /* 0x0000000e090b7224 */ /* 0x000fe200078e0210 */
[C---:B------:R-:W-:Y:S01]  /*60a0*/  ISETP.NE.AND P4, PT, R6.reuse, 0x9, PT ;  /* 0x000000090600780c */ /* 0x040fe20003f85270 */
[----:B------:R-:W0:Y:S03]  /*60b0*/  LDC R14, c[0x0][0x3c8] ;  /* 0x0000f200ff0e7b82 */ /* 0x000e260000000800 */
[----:B------:R-:W-:Y:S01]  /*60c0*/  PRMT R10, R11, 0x40, R10 ;  /* 0x000000400b0a7816 */ /* 0x000fe2000000000a */
[----:B------:R-:W-:Y:S01]  /*60d0*/  UIADD3 UR6, -UR5, URZ, URZ ;  /* 0x0000003f05067290 */ /* 0x000fe2000fffe13f */
[----:B------:R-:W-:Y:S01]  /*60e0*/  VIADD R11, R9, 0x1 ;  /* 0x00000001090b7836 */ /* 0x000fe20000000000 */
[----:B------:R-:W-:Y:S01]  /*60f0*/  UMOV UR21, UR5 ;  /* 0x0000000500157c82 */ /* 0x000fe20008000000 */
[----:B------:R-:W-:Y:S01]  /*6100*/  @P2 IMAD.MOV R11, RZ, RZ, R9 ;  /* 0x000000ffff0b2224 */ /* 0x000fe200078e0209 */
[----:B------:R-:W-:-:S02]  /*6110*/  SEL R6, R6, RZ, P4 ;  /* 0x000000ff06067207 */ /* 0x000fc40002000000 */
[----:B------:R-:W-:Y:S01]  /*6120*/  IMAD R13, R13, UR6, R18 ;  /* 0x000000060d0d7c24 */ /* 0x000fe2000f8e0212 */
[----:B------:R-:W-:Y:S02]  /*6130*/  UIMAD.WIDE.U32 UR6, UR5, UR10, URZ ;  /* 0x0000000a050672a5 */ /* 0x000fe4000f8e003f */
[----:B------:R-:W-:Y:S02]  /*6140*/  UIADD3 UR8, UR8, 0x12000, URZ ;  /* 0x0001200008087890 */ /* 0x000fe4000fffe03f */
[----:B------:R-:W-:Y:S01]  /*6150*/  @UP0 USHF.R.U32.HI UR21, URZ, UR11, UR7 ;  /* 0x0000000b3f150299 */ /* 0x000fe20008011607 */
[----:B------:R-:W-:Y:S01]  /*6160*/  R2UR UR19, R13 ;  /* 0x000000000d1372ca */ /* 0x000fe200000e0000 */
[----:B------:R-:W-:Y:S01]  /*6170*/  UMOV UR10, UR18 ;  /* 0x00000012000a7c82 */ /* 0x000fe20008000000 */
[----:B------:R-:W-:Y:S01]  /*6180*/  R2UR UR7, R10 ;  /* 0x000000000a0772ca */ /* 0x000fe200000e0000 */
[----:B------:R-:W-:Y:S01]  /*6190*/  UIADD3 UR6, -UR21, URZ, URZ ;  /* 0x0000003f15067290 */ /* 0x000fe2000fffe13f */
[----:B------:R-:W-:Y:S01]  /*61a0*/  R2UR UR11, R19 ;  /* 0x00000000130b72ca */ /* 0x000fe200000e0000 */
[----:B------:R-:W-:Y:S01]  /*61b0*/  VIADD R13, R8, 0x1 ;  /* 0x00000001080d7836 */ /* 0x000fe20000000000 */
[----:B------:R-:W-:Y:S01]  /*61c0*/  SEL R10, RZ, 0x1, P4 ;  /* 0x00000001ff0a7807 */ /* 0x000fe20002000000 */
[----:B------:R-:W-:Y:S01]  /*61d0*/  UIMAD UR20, UR20, UR6, UR5 ;  /* 0x00000006141472a4 */ /* 0x000fe2000f8e0205 */
[----:B0-----:R-:W-:Y:S01]  /*61e0*/  ISETP.NE.AND P3, PT, R11, R14, PT ;  /* 0x0000000e0b00720c */ /* 0x001fe20003f65270 */
[----:B------:R-:W-:Y:S01]  /*61f0*/  UIADD3.X UR5, URZ, UR25, URZ, UP1, !UPT ;  /* 0x000000193f057290 */ /* 0x000fe20008ffe43f */
[----:B------:R-:W-:Y:S01]  /*6200*/  LOP3.LUT R7, R7, R10, RZ, 0x3c, !PT ;  /* 0x0000000a07077212 */ /* 0x000fe200078e3cff */
[----:B------:R-:W-:Y:S01]  /*6210*/  UIMAD UR20, UR20, UR15, UR23 ;  /* 0x0000000f141472a4 */ /* 0x000fe2000f8e0217 */
[----:B------:R-:W-:Y:S01]  /*6220*/  SEL R10, R12, RZ, P2 ;  /* 0x000000ff0c0a7207 */ /* 0x000fe20001000000 */
[----:B------:R-:W-:Y:S01]  /*6230*/  UIMAD UR19, UR19, UR14, UR22 ;  /* 0x0000000e131372a4 */ /* 0x000fe2000f8e0216 */
[----:B------:R-:W-:Y:S01]  /*6240*/  SEL R9, R11, RZ, P3 ;  /* 0x000000ff0b097207 */ /* 0x000fe20001800000 */
[----:B------:R-:W-:-:S02]  /*6250*/  UPRMT UR6, UR7, 0x5410, URZ ;  /* 0x0000541007067896 */ /* 0x000fc4000800003f */
[----:B------:R-:W-:-:S04]  /*6260*/  UIADD3.X UR25, URZ, UR25, URZ, UP2, !UPT ;  /* 0x000000193f197290 */ /* 0x000fc800097fe43f */
[----:B------:R-:W-:-:S03]  /*6270*/  @P3 IMAD.MOV R13, RZ, RZ, R8 ;  /* 0x000000ffff0d3224 */ /* 0x000fc600078e0208 */
[----:B------:R0:W-:Y:S01]  /*6280*/  UTMALDG.4D.IM2COL [UR16], [UR4], UR6 ;  /* 0x00000010040073b4 */ /* 0x0001e20008058006 */
[----:B------:R-:W-:Y:S01]  /*6290*/  IMAD.MOV.U32 R8, RZ, RZ, R13 ;  /* 0x000000ffff087224 */ /* 0x000fe200078e000d */
[----:B------:R0:W-:Y:S02]  /*62a0*/  UTMALDG.4D [UR8], [UR24], desc[UR26] ;  /* 0x00001a08180075b4 */ /* 0x0001e40008019000 */
[----:B0-----:R-:W-:Y:S05]  /*62b0*/  @P5 BRA `(.L_x_151) ;  /* 0xfffffff800a05947 */ /* 0x001fea000383ffff */
.L_x_147:
[----:B------:R-:W-:Y:S01]  /*62c0*/  ISETP.GE.U32.AND P2, PT, R4, 0x9, PT ;  /* 0x000000090400780c */ /* 0x000fe20003f46070 */
[----:B------:R-:W-:Y:S05]  /*62d0*/  WARPSYNC.ALL ;  /* 0x0000000000007948 */ /* 0x000fea0003800000 */
[----:B------:R-:W-:-:S07]  /*62e0*/  ELECT P1, URZ, PT ;  /* 0x00000000003f782f */ /* 0x000fce0003820000 */
[----:B------:R-:W-:-:S05]  /*62f0*/  @P2 IMAD.WIDE.U32 R6, R4, 0x38e38e39, RZ ;  /* 0x38e38e3904062825 */ /* 0x000fca00078e00ff */
[----:B-----5:R-:W-:-:S04]  /*6300*/  @P2 SHF.R.U32.HI R0, RZ, 0x1, R7 ;  /* 0x00000001ff002819 */ /* 0x020fc80000011607 */
[----:B------:R-:W-:-:S04]  /*6310*/  @P2 LOP3.LUT R0, R0, 0x1, RZ, 0xc0, !PT ;  /* 0x0000000100002812 */ /* 0x000fc800078ec0ff */
[----:B------:R-:W-:Y:S01]  /*6320*/  @P2 ISETP.NE.U32.AND P0, PT, R0, 0x1, PT ;  /* 0x000000010000280c */ /* 0x000fe20003f05070 */
[----:B------:R-:W-:-:S12]  /*6330*/  @!P1 EXIT ;  /* 0x000000000000994d */ /* 0x000fd80003800000 */
[----:B------:R-:W-:Y:S01]  /*6340*/  LOP3.LUT R2, R2, 0x2, RZ, 0xfc, !PT ;  /* 0x0000000202027812 */ /* 0x000fe200078efcff */
[----:B------:R-:W-:Y:S01]  /*6350*/  IMAD.MOV.U32 R0, RZ, RZ, 0x1 ;  /* 0x00000001ff007424 */ /* 0x000fe200078e00ff */
[----:B------:R-:W-:Y:S02]  /*6360*/  @P2 ISETP.NE.U32.AND.EX P0, PT, RZ, RZ, PT, P0 ;  /* 0x000000ffff00220c */ /* 0x000fe40003f05100 */
[----:B------:R-:W-:Y:S02]  /*6370*/  ISETP.NE.AND P1, PT, R2, 0x3, PT ;  /* 0x000000030200780c */ /* 0x000fe40003f25270 */
[----:B------:R-:W-:-:S11]  /*6380*/  @P2 SEL R0, RZ, 0x1, !P0 ;  /* 0x00000001ff002807 */ /* 0x000fd60004000000 */
[----:B------:R-:W-:Y:S05]  /*6390*/  @!P1 BRA `(.L_x_152) ;  /* 0x0000000000049947 */ /* 0x000fea0003800000 */
[----:B------:R-:W-:Y:S01]  /*63a0*/  BPT.TRAP 0x1 ;  /* 0x000000040000795c */ /* 0x000fe20000300000 */
.L_x_152:
[----:B------:R-:W0:Y:S01]  /*63b0*/  S2R R5, SR_CgaCtaId ;  /* 0x0000000000057919 */ /* 0x000e220000008800 */
[----:B---3--:R-:W-:Y:S01]  /*63c0*/  IMAD.WIDE.U32 R2, R4, 0x38e38e39, RZ ;  /* 0x38e38e3904027825 */ /* 0x008fe200078e00ff */
[----:B------:R-:W-:-:S04]  /*63d0*/  MOV R2, 0x400 ;  /* 0x0000040000027802 */ /* 0x000fc80000000f00 */
[----:B------:R-:W-:-:S05]  /*63e0*/  SHF.R.U32.HI R3, RZ, 0x1, R3 ;  /* 0x00000001ff037819 */ /* 0x000fca0000011603 */
[----:B------:R-:W-:Y:S01]  /*63f0*/  IMAD R4, R3, -0x9, R4 ;  /* 0xfffffff703047824 */ /* 0x000fe200078e0204 */
[----:B0-----:R-:W-:Y:S02]  /*6400*/  LEA R2, R5, R2, 0x18 ;  /* 0x0000000205027211 */ /* 0x001fe400078ec0ff */
[----:B------:R-:W-:-:S03]  /*6410*/  SHF.L.U32 R5, R0, 0x1f, RZ ;  /* 0x0000001f00057819 */ /* 0x000fc600000006ff */
[----:B------:R-:W-:-:S04]  /*6420*/  VIADD R3, R2, 0x36048 ;  /* 0x0003604802037836 */ /* 0x000fc80000000000 */
[----:B------:R-:W-:-:S07]  /*6430*/  IMAD R2, R4, 0x8, R3 ;  /* 0x0000000804027824 */ /* 0x000fce00078e0203 */
.L_x_153:
[----:B0-----:R0:W1:Y:S02]  /*6440*/  SYNCS.PHASECHK.TRANS64.TRYWAIT P0, [R2+URZ], R5 ;  /* 0x00000005020075a7 */ /* 0x001064000800017f */
[----:B-1----:R-:W-:Y:S05]  /*6450*/  @!P0 NANOSLEEP.SYNCS 0x989680 ;  /* 0x009896800000895d */ /* 0x002fea0003900000 */
[----:B------:R-:W1:Y:S02]  /*6460*/  @!P0 SYNCS.PHASECHK.TRANS64 P0, [R2+URZ], R5 ;  /* 0x00000005020085a7 */ /* 0x000e64000800007f */
[----:B-1----:R-:W-:Y:S05]  /*6470*/  @!P0 BRA `(.L_x_153) ;  /* 0xfffffffc00f08947 */ /* 0x002fea000383ffff */
[----:B------:R-:W-:-:S05]  /*6480*/  VIADD R4, R4, 0x1 ;  /* 0x0000000104047836 */ /* 0x000fca0000000000 */
[----:B------:R-:W-:-:S04]  /*6490*/  ISETP.NE.AND P0, PT, R4, 0x9, PT ;  /* 0x000000090400780c */ /* 0x000fc80003f05270 */
[----:B0-----:R-:W-:Y:S02]  /*64a0*/  SEL R5, RZ, 0x1, P0 ;  /* 0x00000001ff057807 */ /* 0x001fe40000000000 */
[----:B------:R-:W-:Y:S02]  /*64b0*/  SEL R4, R4, RZ, P0 ;  /* 0x000000ff04047207 */ /* 0x000fe40000000000 */
[----:B------:R-:W-:-:S03]  /*64c0*/  LOP3.LUT R7, R0, R5, RZ, 0x3c, !PT ;  /* 0x0000000500077212 */ /* 0x000fc600078e3cff */
[----:B------:R-:W-:Y:S01]  /*64d0*/  IMAD R0, R4, 0x8, R3 ;  /* 0x0000000804007824 */ /* 0x000fe200078e0203 */
[----:B------:R-:W-:-:S07]  /*64e0*/  SHF.L.U32 R5, R7, 0x1f, RZ ;  /* 0x0000001f07057819 */ /* 0x000fce00000006ff */
.L_x_154:
        /* <DEDUP_REMOVED lines=11> */
.L_x_155:
        /* <DEDUP_REMOVED lines=11> */
.L_x_156:
        /* <DEDUP_REMOVED lines=11> */
.L_x_157:
        /* <DEDUP_REMOVED lines=11> */
.L_x_158:
        /* <DEDUP_REMOVED lines=11> */
.L_x_159:
        /* <DEDUP_REMOVED lines=11> */
.L_x_160:
        /* <DEDUP_REMOVED lines=11> */
.L_x_161:
[----:B0-----:R0:W1:Y:S02]  /*69c0*/  SYNCS.PHASECHK.TRANS64.TRYWAIT P0, [R4+URZ], R3 ;  /* 0x00000003040075a7 */ /* 0x001064000800017f */
[----:B-1----:R-:W-:Y:S05]  /*69d0*/  @!P0 NANOSLEEP.SYNCS 0x989680 ;  /* 0x009896800000895d */ /* 0x002fea0003900000 */
[----:B------:R-:W1:Y:S02]  /*69e0*/  @!P0 SYNCS.PHASECHK.TRANS64 P0, [R4+URZ], R3 ;  /* 0x00000003040085a7 */ /* 0x000e64000800007f */
[----:B-1----:R-:W-:Y:S05]  /*69f0*/  @P0 EXIT ;  /* 0x000000000000094d */ /* 0x002fea0003800000 */
[----:B------:R-:W-:Y:S05]  /*6a00*/  BRA `(.L_x_161) ;  /* 0xfffffffc00ec7947 */ /* 0x000fea000383ffff */
.L_x_162:
[----:B------:R-:W-:-:S00]  /*6a10*/  BRA `(.L_x_162) ;  /* 0xfffffffc00fc7947 */ /* 0x000fc0000383ffff */
[----:B------:R-:W-:-:S00]  /*6a20*/  NOP ;  /* 0x0000000000007918 */ /* 0x000fc00000000000 */
        /* <DEDUP_REMOVED lines=13> */
.L_x_163:


//--------------------- .nv.shared._ZN7cutlass13device_kernelINS_4conv6kernel13ConvUniversalINS1_16ConvProblemShapeILNS1_8OperatorE0ELi2EEENS1_10collective14CollectiveConvINS1_46MainloopSm90TmaGmmaWarpSpecializedImplicitGemmILS5_0ELi9ELi2EN4cute5tupleIJNSA_1CILi1EEESD_SD_EEENS1_36KernelImplicitTmaWarpSpecializedSm90ELi1EEENSB_IJNSC_ILi64EEENSC_ILi128EEENSB_IJSH_EEEEEENS_6half_tESL_NSA_8TiledMMAINSA_8MMA_AtomIJNSA_4SM904GMMA26MMA_64x128x16_F32F16F16_SSILNSP_5MajorE0ELSR_0ELNSP_7ScaleInE1ELSS_1EEEEEENSA_6LayoutISE_NSB_IJNSC_ILi0EEESW_SW_EEEEENSB_IJNSA_10UnderscoreESZ_SZ_EEEEENS7_6detail26Sm90ImplicitGemmTileTraitsINSA_20SM90_TMA_LOAD_IM2COLENSA_14ComposedLayoutINSA_7SwizzleILi3ELi4ELi3EEENSA_18smem_ptr_flag_bitsILi16EEENSV_INSB_IJNSB_IJNSC_ILi8EEES1A_EEENSB_IJSH_SD_EEENSB_IJSD_NSC_ILi9EEEEEEEEENSB_IJNSB_IJSH_NSC_ILi512EEEEEENSB_IJSD_SW_EEENSB_IJSW_NSC_ILi4096EEEEEEEEEEEEEvEENS13_INSA_13SM90_TMA_LOADENS15_IS17_S19_NSV_INSB_IJNSB_IJS1A_NSC_ILi16EEEEEES1C_S1E_EEENSB_IJS1H_S1I_NSB_IJSW_NSC_ILi8192EEEEEEEEEEEEEvEEEENS_8epilogue10collective6detail29Sm90TmaWarpSpecializedAdapterINS21_15DefaultEpilogueISL_NSB_IJNSB_IJlllEEESD_SW_EEES26_NS20_6thread17LinearCombinationISL_Li1EffLNS27_9ScaleType4KindE0ELNS_15FloatRoundStyleE2ESL_EENS_4gemm15EpilogueDefaultEEEEEvvEEEEvNT_6ParamsE --------------------------
	.section	.nv.shared._ZN7cutlass13device_kernelINS_4conv6kernel13ConvUniversalINS1_16ConvProblemShapeILNS1_8OperatorE0ELi2EEENS1_10collective14CollectiveConvINS1_46MainloopSm90TmaGmmaWarpSpecializedImplicitGemmILS5_0ELi9ELi2EN4cute5tupleIJNSA_1CILi1EEESD_SD_EEENS1_36KernelImplicitTmaWarpSpecializedSm90ELi1EEENSB_IJNSC_ILi64EEENSC_ILi128EEENSB_IJSH_EEEEEENS_6half_tESL_NSA_8TiledMMAINSA_8MMA_AtomIJNSA_4SM904GMMA26MMA_64x128x16_F32F16F16_SSILNSP_5MajorE0ELSR_0ELNSP_7ScaleInE1ELSS_1EEEEEENSA_6LayoutISE_NSB_IJNSC_ILi0EEESW_SW_EEEEENSB_IJNSA_10UnderscoreESZ_SZ_EEEEENS7_6detail26Sm90ImplicitGemmTileTraitsINSA_20SM90_TMA_LOAD_IM2COLENSA_14ComposedLayoutINSA_7SwizzleILi3ELi4ELi3EEENSA_18smem_ptr_flag_bitsILi16EEENSV_INSB_IJNSB_IJNSC_ILi8EEES1A_EEENSB_IJSH_SD_EEENSB_IJSD_NSC_ILi9EEEEEEEEENSB_IJNSB_IJSH_NSC_ILi512EEEEEENSB_IJSD_SW_EEENSB_IJSW_NSC_ILi4096EEEEEEEEEEEEEvEENS13_INSA_13SM90_TMA_LOADENS15_IS17_S19_NSV_INSB_IJNSB_IJS1A_NSC_ILi16EEEEEES1C_S1E_EEENSB_IJS1H_S1I_NSB_IJSW_NSC_ILi8192EEEEEEEEEEEEEvEEEENS_8epilogue10collective6detail29Sm90TmaWarpSpecializedAdapterINS21_15DefaultEpilogueISL_NSB_IJNSB_IJlllEEESD_SW_EEES26_NS20_6thread17LinearCombinationISL_Li1EffLNS27_9ScaleType4KindE0ELNS_15FloatRoundStyleE2ESL_EENS_4gemm15EpilogueDefaultEEEEEvvEEEEvNT_6ParamsE,"aw",@nobits
	.sectionflags	@""
	.align	16
	.zero		1024


//--------------------- .nv.shared.reserved.0     --------------------------
	.section	.nv.shared.reserved.0,"aw",@nobits
	.weak		__nv_reservedSMEM_offset_0_alias
	.size		__nv_reservedSMEM_offset_0_alias, 0, 0
	.other		__nv_reservedSMEM_offset_0_alias,@"STO_CUDA_RESERVED_SHARED STV_DEFAULT"
__nv_reservedSMEM_offset_0_alias:
	.zero		0


//--------------------- .nv.global                --------------------------
	.section	.nv.global,"aw",@nobits
.nv.global:
	.type		_ZN39_INTERNAL_f455197b_4_k_cu_b6408af3_27254cute1_E,@object
	.size		_ZN39_INTERNAL_f455197b_4_k_cu_b6408af3_27254cute1_E,(_ZN39_INTERNAL_f455197b_4_k_cu_b6408af3_27254cuda3std3__45__cpo6cbeginE - _ZN39_INTERNAL_f455197b_4_k_cu_b6408af3_27254cute1_E)
_ZN39_INTERNAL_f455197b_4_k_cu_b6408af3_27254cute1_E:
	.zero		1
	.type		_ZN39_INTERNAL_f455197b_4_k_cu_b6408af3_27254cuda3std3__45__cpo6cbeginE,@object
	.size		_ZN39_INTERNAL_f455197b_4_k_cu_b6408af3_27254cuda3std3__45__cpo6cbeginE,(_ZN39_INTERNAL_f455197b_4_k_cu_b6408af3_27254cuda3std3__48in_placeE - _ZN39_INTERNAL_f455197b_4_k_cu_b6408af3_27254cuda3std3__45__cpo6cbeginE)
_ZN39_INTERNAL_f455197b_4_k_cu_b6408af3_27254cuda3std3__45__cpo6cbeginE:
	.zero		1
	.type		_ZN39_INTERNAL_f455197b_4_k_cu_b6408af3_27254cuda3std3__48in_placeE,@object
	.size		_ZN39_INTERNAL_f455197b_4_k_cu_b6408af3_27254cuda3std3__48in_placeE,(_ZN39_INTERNAL_f455197b_4_k_cu_b6408af3_27254cuda3std6ranges3__45__cpo9iter_moveE - _ZN39_INTERNAL_f455197b_4_k_cu_b6408af3_27254cuda3std3__48in_placeE)
_ZN39_INTERNAL_f455197b_4_k_cu_b6408af3_27254cuda3std3__48in_placeE:
	.zero		1
	.type		_ZN39_INTERNAL_f455197b_4_k_cu_b6408af3_27254cuda3std6ranges3__45__cpo9iter_moveE,@object
	.size		_ZN39_INTERNAL_f455197b_4_k_cu_b6408af3_27254cuda3std6ranges3__45__cpo9iter_moveE,(_ZN39_INTERNAL_f455197b_4_k_cu_b6408af3_27254cuda3std3__45__cpo5beginE - _ZN39_INTERNAL_f455197b_4_k_cu_b6408af3_27254cuda3std6ranges3__45__cpo9iter_moveE)
_ZN39_INTERNAL_f455197b_4_k_cu_b6408af3_27254cuda3std6ranges3__45__cpo9iter_moveE:
	.zero		1
	.type		_ZN39_INTERNAL_f455197b_4_k_cu_b6408af3_27254cuda3std3__45__cpo5beginE,@object
	.size		_ZN39_INTERNAL_f455197b_4_k_cu_b6408af3_27254cuda3std3__45__cpo5beginE,(_ZN39_INTERNAL_f455197b_4_k_cu_b6408af3_27254cuda3std3__441_GLOBAL__N__f455197b_4_k_cu_b6408af3_27256ignoreE - _ZN39_INTERNAL_f455197b_4_k_cu_b6408af3_27254cuda3std3__45__cpo5beginE)
_ZN39_INTERNAL_f455197b_4_k_cu_b6408af3_27254cuda3std3__45__cpo5beginE:
	.zero		1
	.type		_ZN39_INTERNAL_f455197b_4_k_cu_b6408af3_27254cuda3std3__441_GLOBAL__N__f455197b_4_k_cu_b6408af3_27256ignoreE,@object
	.size		_ZN39_INTERNAL_f455197b_4_k_cu_b6408af3_27254cuda3std3__441_GLOBAL__N__f455197b_4_k_cu_b6408af3_27256ignoreE,(_ZN39_INTERNAL_f455197b_4_k_cu_b6408af3_27254cute7productE - _ZN39_INTERNAL_f455197b_4_k_cu_b6408af3_27254cuda3std3__441_GLOBAL__N__f455197b_4_k_cu_b6408af3_27256ignoreE)
_ZN39_INTERNAL_f455197b_4_k_cu_b6408af3_27254cuda3std3__441_GLOBAL__N__f455197b_4_k_cu_b6408af3_27256ignoreE:
	.zero		1
	.type		_ZN39_INTERNAL_f455197b_4_k_cu_b6408af3_27254cute7productE,@object
	.size		_ZN39_INTERNAL_f455197b_4_k_cu_b6408af3_27254cute7productE,(_ZN39_INTERNAL_f455197b_4_k_cu_b6408af3_27254cuda3std3__45__cpo3endE - _ZN39_INTERNAL_f455197b_4_k_cu_b6408af3_27254cute7productE)
_ZN39_INTERNAL_f455197b_4_k_cu_b6408af3_27254cute7productE:
	.zero		1
	.type		_ZN39_INTERNAL_f455197b_4_k_cu_b6408af3_27254cuda3std3__45__cpo3endE,@object
	.size		_ZN39_INTERNAL_f455197b_4_k_cu_b6408af3_27254cuda3std3__45__cpo3endE,(_ZN39_INTERNAL_f455197b_4_k_cu_b6408af3_27254cuda3std3__419piecewise_constructE - _ZN39_INTERNAL_f455197b_4_k_cu_b6408af3_27254cuda3std3__45__cpo3endE)
_ZN39_INTERNAL_f455197b_4_k_cu_b6408af3_27254cuda3std3__45__cpo3endE:
	.zero		1
	.type		_ZN39_INTERNAL_f455197b_4_k_cu_b6408af3_27254cuda3std3__419piecewise_constructE,@object
	.size		_ZN39_INTERNAL_f455197b_4_k_cu_b6408af3_27254cuda3std3__419piecewise_constructE,(_ZN39_INTERNAL_f455197b_4_k_cu_b6408af3_27254cuda3std3__45__cpo4cendE - _ZN39_INTERNAL_f455197b_4_k_cu_b6408af3_27254cuda3std3__419piecewise_constructE)
_ZN39_INTERNAL_f455197b_4_k_cu_b6408af3_27254cuda3std3__419piecewise_constructE:
	.zero		1
	.type		_ZN39_INTERNAL_f455197b_4_k_cu_b6408af3_27254cuda3std3__45__cpo4cendE,@object
	.size		_ZN39_INTERNAL_f455197b_4_k_cu_b6408af3_27254cuda3std3__45__cpo4cendE,(_ZN39_INTERNAL_f455197b_4_k_cu_b6408af3_27254cuda3std6ranges3__45__cpo4swapE - _ZN39_INTERNAL_f455197b_4_k_cu_b6408af3_27254cuda3std3__45__cpo4cendE)
_ZN39_INTERNAL_f455197b_4_k_cu_b6408af3_27254cuda3std3__45__cpo4cendE:
	.zero		1
	.type		_ZN39_INTERNAL_f455197b_4_k_cu_b6408af3_27254cuda3std6ranges3__45__cpo4swapE,@object
	.size		_ZN39_INTERNAL_f455197b_4_k_cu_b6408af3_27254cuda3std6ranges3__45__cpo4swapE,(.L_7 - _ZN39_INTERNAL_f455197b_4_k_cu_b6408af3_27254cuda3std6ranges3__45__cpo4swapE)
_ZN39_INTERNAL_f455197b_4_k_cu_b6408af3_27254cuda3std6ranges3__45__cpo4swapE:
	.zero		1
.L_7:


//--------------------- .nv.constant0._ZN7cutlass13device_kernelINS_4conv6kernel13ConvUniversalINS1_16ConvProblemShapeILNS1_8OperatorE0ELi2EEENS1_10collective14CollectiveConvINS1_46MainloopSm90TmaGmmaWarpSpecializedImplicitGemmILS5_0ELi9ELi2EN4cute5tupleIJNSA_1CILi1EEESD_SD_EEENS1_36KernelImplicitTmaWarpSpecializedSm90ELi1EEENSB_IJNSC_ILi64EEENSC_ILi128EEENSB_IJSH_EEEEEENS_6half_tESL_NSA_8TiledMMAINSA_8MMA_AtomIJNSA_4SM904GMMA26MMA_64x128x16_F32F16F16_SSILNSP_5MajorE0ELSR_0ELNSP_7ScaleInE1ELSS_1EEEEEENSA_6LayoutISE_NSB_IJNSC_ILi0EEESW_SW_EEEEENSB_IJNSA_10UnderscoreESZ_SZ_EEEEENS7_6detail26Sm90ImplicitGemmTileTraitsINSA_20SM90_TMA_LOAD_IM2COLENSA_14ComposedLayoutINSA_7SwizzleILi3ELi4ELi3EEENSA_18smem_ptr_flag_bitsILi16EEENSV_INSB_IJNSB_IJNSC_ILi8EEES1A_EEENSB_IJSH_SD_EEENSB_IJSD_NSC_ILi9EEEEEEEEENSB_IJNSB_IJSH_NSC_ILi512EEEEEENSB_IJSD_SW_EEENSB_IJSW_NSC_ILi4096EEEEEEEEEEEEEvEENS13_INSA_13SM90_TMA_LOADENS15_IS17_S19_NSV_INSB_IJNSB_IJS1A_NSC_ILi16EEEEEES1C_S1E_EEENSB_IJS1H_S1I_NSB_IJSW_NSC_ILi8192EEEEEEEEEEEEEvEEEENS_8epilogue10collective6detail29Sm90TmaWarpSpecializedAdapterINS21_15DefaultEpilogueISL_NSB_IJNSB_IJlllEEESD_SW_EEES26_NS20_6thread17LinearCombinationISL_Li1EffLNS27_9ScaleType4KindE0ELNS_15FloatRoundStyleE2ESL_EENS_4gemm15EpilogueDefaultEEEEEvvEEEEvNT_6ParamsE --------------------------
	.section	.nv.constant0._ZN7cutlass13device_kernelINS_4conv6kernel13ConvUniversalINS1_16ConvProblemShapeILNS1_8OperatorE0ELi2EEENS1_10collective14CollectiveConvINS1_46MainloopSm90TmaGmmaWarpSpecializedImplicitGemmILS5_0ELi9ELi2EN4cute5tupleIJNSA_1CILi1EEESD_SD_EEENS1_36KernelImplicitTmaWarpSpecializedSm90ELi1EEENSB_IJNSC_ILi64EEENSC_ILi128EEENSB_IJSH_EEEEEENS_6half_tESL_NSA_8TiledMMAINSA_8MMA_AtomIJNSA_4SM904GMMA26MMA_64x128x16_F32F16F16_SSILNSP_5MajorE0ELSR_0ELNSP_7ScaleInE1ELSS_1EEEEEENSA_6LayoutISE_NSB_IJNSC_ILi0EEESW_SW_EEEEENSB_IJNSA_10UnderscoreESZ_SZ_EEEEENS7_6detail26Sm90ImplicitGemmTileTraitsINSA_20SM90_TMA_LOAD_IM2COLENSA_14ComposedLayoutINSA_7SwizzleILi3ELi4ELi3EEENSA_18smem_ptr_flag_bitsILi16EEENSV_INSB_IJNSB_IJNSC_ILi8EEES1A_EEENSB_IJSH_SD_EEENSB_IJSD_NSC_ILi9EEEEEEEEENSB_IJNSB_IJSH_NSC_ILi512EEEEEENSB_IJSD_SW_EEENSB_IJSW_NSC_ILi4096EEEEEEEEEEEEEvEENS13_INSA_13SM90_TMA_LOADENS15_IS17_S19_NSV_INSB_IJNSB_IJS1A_NSC_ILi16EEEEEES1C_S1E_EEENSB_IJS1H_S1I_NSB_IJSW_NSC_ILi8192EEEEEEEEEEEEEvEEEENS_8epilogue10collective6detail29Sm90TmaWarpSpecializedAdapterINS21_15DefaultEpilogueISL_NSB_IJNSB_IJlllEEESD_SW_EEES26_NS20_6thread17LinearCombinationISL_Li1EffLNS27_9ScaleType4KindE0ELNS_15FloatRoundStyleE2ESL_EENS_4gemm15EpilogueDefaultEEEEEvvEEEEvNT_6ParamsE,"a",@progbits
	.sectionflags	@""
	.align	4
.nv.constant0._ZN7cutlass13device_kernelINS_4conv6kernel13ConvUniversalINS1_16ConvProblemShapeILNS1_8OperatorE0ELi2EEENS1_10collective14CollectiveConvINS1_46MainloopSm90TmaGmmaWarpSpecializedImplicitGemmILS5_0ELi9ELi2EN4cute5tupleIJNSA_1CILi1EEESD_SD_EEENS1_36KernelImplicitTmaWarpSpecializedSm90ELi1EEENSB_IJNSC_ILi64EEENSC_ILi128EEENSB_IJSH_EEEEEENS_6half_tESL_NSA_8TiledMMAINSA_8MMA_AtomIJNSA_4SM904GMMA26MMA_64x128x16_F32F16F16_SSILNSP_5MajorE0ELSR_0ELNSP_7ScaleInE1ELSS_1EEEEEENSA_6LayoutISE_NSB_IJNSC_ILi0EEESW_SW_EEEEENSB_IJNSA_10UnderscoreESZ_SZ_EEEEENS7_6detail26Sm90ImplicitGemmTileTraitsINSA_20SM90_TMA_LOAD_IM2COLENSA_14ComposedLayoutINSA_7SwizzleILi3ELi4ELi3EEENSA_18smem_ptr_flag_bitsILi16EEENSV_INSB_IJNSB_IJNSC_ILi8EEES1A_EEENSB_IJSH_SD_EEENSB_IJSD_NSC_ILi9EEEEEEEEENSB_IJNSB_IJSH_NSC_ILi512EEEEEENSB_IJSD_SW_EEENSB_IJSW_NSC_ILi4096EEEEEEEEEEEEEvEENS13_INSA_13SM90_TMA_LOADENS15_IS17_S19_NSV_INSB_IJNSB_IJS1A_NSC_ILi16EEEEEES1C_S1E_EEENSB_IJS1H_S1I_NSB_IJSW_NSC_ILi8192EEEEEEEEEEEEEvEEEENS_8epilogue10collective6detail29Sm90TmaWarpSpecializedAdapterINS21_15DefaultEpilogueISL_NSB_IJNSB_IJlllEEESD_SW_EEES26_NS20_6thread17LinearCombinationISL_Li1EffLNS27_9ScaleType4KindE0ELNS_15FloatRoundStyleE2ESL_EENS_4gemm15EpilogueDefaultEEEEEvvEEEEvNT_6ParamsE:
	.zero		1536


//--------------------- SYMBOLS --------------------------

	.type		.nv.reservedSmem.offset0,@object
	.size		.nv.reservedSmem.offset0,0x4
